	.target	sm_90a

	.elftype	@"ET_EXEC"


//--------------------- .note.nv.tkinfo           --------------------------
	.section	.note.nv.tkinfo,"",@"SHT_NOTE"
	.sectionflags	@"SHF_NOTE_NV_TKINFO"
	.tkinfo
        /*0018*/ 	.word	0x00000002
        /*0030*/ 	.string	""
        /*0030*/ 	.string	"ptxas"
        /*0030*/ 	.string	"Cuda compilation tools, release 13.0, V13.0.88"
        /*0030*/ 	.string	"Build cuda_13.0.r13.0/compiler.36424714_0"
        /*0030*/ 	.string	"-arch sm_90a -m 64 "



//--------------------- .note.nv.cuinfo           --------------------------
	.section	.note.nv.cuinfo,"",@"SHT_NOTE"
	.sectionflags	@"SHF_NOTE_NV_CUINFO"
        /*0018*/ 	.short	0x0002
        /*001a*/ 	.short	0x005a
        /*001c*/ 	.short	0x0082
	.zero		2


//--------------------- .nv.info                  --------------------------
	.section	.nv.info,"",@"SHT_CUDA_INFO"
	.align	4


	//----- nvinfo : EIATTR_REGCOUNT
	.align		4
        /*0000*/ 	.byte	0x04, 0x2f
        /*0002*/ 	.short	(.L_15 - .L_14)
	.align		4
.L_14:
        /*0004*/ 	.word	index@(_ZN7cutlass13device_kernelINS_4gemm6kernel13GemmUniversalIN4cute5tupleIJiiiiEEENS1_10collective13CollectiveMmaINS1_34MainloopSm90TmaGmmaWarpSpecializedILi4ENS5_IJNS4_1CILi2EEESB_NSA_ILi1EEEEEENS1_35KernelTmaWarpSpecializedCooperativeEEENS5_IJNSA_ILi256EEENSA_ILi64EEESH_EEENS_10tfloat32_tENS5_IJlSC_lEEESJ_SK_NS4_8TiledMMAINS4_8MMA_AtomIJNS4_4SM904GMMA29MMA_64x64x8_F32TF32TF32_SS_TNILNSO_7ScaleInE1ELSQ_1EEEEEENS4_6LayoutINS5_IJSB_SC_SC_EEENS5_IJSC_NSA_ILi0EEESV_EEEEENS5_IJNS4_10UnderscoreESY_SY_EEEEENS4_23SM90_TMA_LOAD_MULTICASTENS4_14ComposedLayoutINS4_7SwizzleILi3ELi4ELi3EEENS4_18smem_ptr_flag_bitsILi32EEENST_INS5_IJNSA_ILi8EEENSA_ILi32EEEEEENS5_IJS18_SC_EEEEEEEvNS4_8identityES11_S1C_vS1D_EENS_8epilogue10collective6detail29Sm90TmaWarpSpecializedAdapterINS1G_15DefaultEpilogueISJ_SK_SK_NS1F_6thread17LinearCombinationISJ_Li1EffLNS1K_9ScaleType4KindE0ELNS_15FloatRoundStyleE2ESJ_EENS1_15EpilogueDefaultEEEEEvvEEEEvNT_6ParamsE)
        /*0008*/ 	.word	0x000000a8


	//----- nvinfo : EIATTR_FRAME_SIZE
	.align		4
.L_15:
        /*000c*/ 	.byte	0x04, 0x11
        /*000e*/ 	.short	(.L_17 - .L_16)
	.align		4
.L_16:
        /*0010*/ 	.word	index@(_ZN7cutlass13device_kernelINS_4gemm6kernel13GemmUniversalIN4cute5tupleIJiiiiEEENS1_10collective13CollectiveMmaINS1_34MainloopSm90TmaGmmaWarpSpecializedILi4ENS5_IJNS4_1CILi2EEESB_NSA_ILi1EEEEEENS1_35KernelTmaWarpSpecializedCooperativeEEENS5_IJNSA_ILi256EEENSA_ILi64EEESH_EEENS_10tfloat32_tENS5_IJlSC_lEEESJ_SK_NS4_8TiledMMAINS4_8MMA_AtomIJNS4_4SM904GMMA29MMA_64x64x8_F32TF32TF32_SS_TNILNSO_7ScaleInE1ELSQ_1EEEEEENS4_6LayoutINS5_IJSB_SC_SC_EEENS5_IJSC_NSA_ILi0EEESV_EEEEENS5_IJNS4_10UnderscoreESY_SY_EEEEENS4_23SM90_TMA_LOAD_MULTICASTENS4_14ComposedLayoutINS4_7SwizzleILi3ELi4ELi3EEENS4_18smem_ptr_flag_bitsILi32EEENST_INS5_IJNSA_ILi8EEENSA_ILi32EEEEEENS5_IJS18_SC_EEEEEEEvNS4_8identityES11_S1C_vS1D_EENS_8epilogue10collective6detail29Sm90TmaWarpSpecializedAdapterINS1G_15DefaultEpilogueISJ_SK_SK_NS1F_6thread17LinearCombinationISJ_Li1EffLNS1K_9ScaleType4KindE0ELNS_15FloatRoundStyleE2ESJ_EENS1_15EpilogueDefaultEEEEEvvEEEEvNT_6ParamsE)
        /*0014*/ 	.word	0x00000000


	//----- nvinfo : EIATTR_MIN_STACK_SIZE
	.align		4
.L_17:
        /*0018*/ 	.byte	0x04, 0x12
        /*001a*/ 	.short	(.L_19 - .L_18)
	.align		4
.L_18:
        /*001c*/ 	.word	index@(_ZN7cutlass13device_kernelINS_4gemm6kernel13GemmUniversalIN4cute5tupleIJiiiiEEENS1_10collective13CollectiveMmaINS1_34MainloopSm90TmaGmmaWarpSpecializedILi4ENS5_IJNS4_1CILi2EEESB_NSA_ILi1EEEEEENS1_35KernelTmaWarpSpecializedCooperativeEEENS5_IJNSA_ILi256EEENSA_ILi64EEESH_EEENS_10tfloat32_tENS5_IJlSC_lEEESJ_SK_NS4_8TiledMMAINS4_8MMA_AtomIJNS4_4SM904GMMA29MMA_64x64x8_F32TF32TF32_SS_TNILNSO_7ScaleInE1ELSQ_1EEEEEENS4_6LayoutINS5_IJSB_SC_SC_EEENS5_IJSC_NSA_ILi0EEESV_EEEEENS5_IJNS4_10UnderscoreESY_SY_EEEEENS4_23SM90_TMA_LOAD_MULTICASTENS4_14ComposedLayoutINS4_7SwizzleILi3ELi4ELi3EEENS4_18smem_ptr_flag_bitsILi32EEENST_INS5_IJNSA_ILi8EEENSA_ILi32EEEEEENS5_IJS18_SC_EEEEEEEvNS4_8identityES11_S1C_vS1D_EENS_8epilogue10collective6detail29Sm90TmaWarpSpecializedAdapterINS1G_15DefaultEpilogueISJ_SK_SK_NS1F_6thread17LinearCombinationISJ_Li1EffLNS1K_9ScaleType4KindE0ELNS_15FloatRoundStyleE2ESJ_EENS1_15EpilogueDefaultEEEEEvvEEEEvNT_6ParamsE)
        /*0020*/ 	.word	0x00000000
.L_19:


//--------------------- .nv.compat                --------------------------
	.section	.nv.compat,"",@"SHT_CUDA_COMPAT_INFO"
	.align	4
        /*0000*/ 	.byte	0x02, 0x09, 0x01, 0x00, 0x02, 0x02, 0x04, 0x00, 0x02, 0x05, 0x05, 0x00, 0x03, 0x07, 0x01, 0x01
        /*0010*/ 	.byte	0x02, 0x03, 0x01, 0x00, 0x02, 0x06, 0x01, 0x00, 0x04, 0x0b, 0x08, 0x00, 0x00, 0x00, 0x00, 0x00
        /*0020*/ 	.byte	0x00, 0x00, 0x00, 0x00


//--------------------- .nv.info._ZN7cutlass13device_kernelINS_4gemm6kernel13GemmUniversalIN4cute5tupleIJiiiiEEENS1_10collective13CollectiveMmaINS1_34MainloopSm90TmaGmmaWarpSpecializedILi4ENS5_IJNS4_1CILi2EEESB_NSA_ILi1EEEEEENS1_35KernelTmaWarpSpecializedCooperativeEEENS5_IJNSA_ILi256EEENSA_ILi64EEESH_EEENS_10tfloat32_tENS5_IJlSC_lEEESJ_SK_NS4_8TiledMMAINS4_8MMA_AtomIJNS4_4SM904GMMA29MMA_64x64x8_F32TF32TF32_SS_TNILNSO_7ScaleInE1ELSQ_1EEEEEENS4_6LayoutINS5_IJSB_SC_SC_EEENS5_IJSC_NSA_ILi0EEESV_EEEEENS5_IJNS4_10UnderscoreESY_SY_EEEEENS4_23SM90_TMA_LOAD_MULTICASTENS4_14ComposedLayoutINS4_7SwizzleILi3ELi4ELi3EEENS4_18smem_ptr_flag_bitsILi32EEENST_INS5_IJNSA_ILi8EEENSA_ILi32EEEEEENS5_IJS18_SC_EEEEEEEvNS4_8identityES11_S1C_vS1D_EENS_8epilogue10collective6detail29Sm90TmaWarpSpecializedAdapterINS1G_15DefaultEpilogueISJ_SK_SK_NS1F_6thread17LinearCombinationISJ_Li1EffLNS1K_9ScaleType4KindE0ELNS_15FloatRoundStyleE2ESJ_EENS1_15EpilogueDefaultEEEEEvvEEEEvNT_6ParamsE --------------------------
	.section	.nv.info._ZN7cutlass13device_kernelINS_4gemm6kernel13GemmUniversalIN4cute5tupleIJiiiiEEENS1_10collective13CollectiveMmaINS1_34MainloopSm90TmaGmmaWarpSpecializedILi4ENS5_IJNS4_1CILi2EEESB_NSA_ILi1EEEEEENS1_35KernelTmaWarpSpecializedCooperativeEEENS5_IJNSA_ILi256EEENSA_ILi64EEESH_EEENS_10tfloat32_tENS5_IJlSC_lEEESJ_SK_NS4_8TiledMMAINS4_8MMA_AtomIJNS4_4SM904GMMA29MMA_64x64x8_F32TF32TF32_SS_TNILNSO_7ScaleInE1ELSQ_1EEEEEENS4_6LayoutINS5_IJSB_SC_SC_EEENS5_IJSC_NSA_ILi0EEESV_EEEEENS5_IJNS4_10UnderscoreESY_SY_EEEEENS4_23SM90_TMA_LOAD_MULTICASTENS4_14ComposedLayoutINS4_7SwizzleILi3ELi4ELi3EEENS4_18smem_ptr_flag_bitsILi32EEENST_INS5_IJNSA_ILi8EEENSA_ILi32EEEEEENS5_IJS18_SC_EEEEEEEvNS4_8identityES11_S1C_vS1D_EENS_8epilogue10collective6detail29Sm90TmaWarpSpecializedAdapterINS1G_15DefaultEpilogueISJ_SK_SK_NS1F_6thread17LinearCombinationISJ_Li1EffLNS1K_9ScaleType4KindE0ELNS_15FloatRoundStyleE2ESJ_EENS1_15EpilogueDefaultEEEEEvvEEEEvNT_6ParamsE,"",@"SHT_CUDA_INFO"
	.sectionflags	@""
	.align	4


	//----- nvinfo : EIATTR_CUDA_API_VERSION
	.align		4
        /*0000*/ 	.byte	0x04, 0x37
        /*0002*/ 	.short	(.L_21 - .L_20)
.L_20:
        /*0004*/ 	.word	0x00000082


	//----- nvinfo : EIATTR_KPARAM_INFO
	.align		4
.L_21:
        /*0008*/ 	.byte	0x04, 0x17
        /*000a*/ 	.short	(.L_23 - .L_22)
.L_22:
        /*000c*/ 	.word	0x00000000
        /*0010*/ 	.short	0x0000
        /*0012*/ 	.short	0x0070
        /*0014*/ 	.byte	0x00, 0xf0, 0x01, 0x10


	//----- nvinfo : EIATTR_SPARSE_MMA_MASK
	.align		4
.L_23:
        /*0018*/ 	.byte	0x03, 0x50
        /*001a*/ 	.short	0x0000


	//----- nvinfo : EIATTR_MAXREG_COUNT
	.align		4
        /*001c*/ 	.byte	0x03, 0x1b
        /*001e*/ 	.short	0x00a8


	//----- nvinfo : EIATTR_NUM_BARRIERS
	.align		4
        /*0020*/ 	.byte	0x02, 0x4c
        /*0022*/ 	.byte	0x01
	.zero		1


	//----- nvinfo : EIATTR_EXTERNS
	.align		4
        /*0024*/ 	.byte	0x04, 0x0f
        /*0026*/ 	.short	(.L_25 - .L_24)


	//   ....[0]....
	.align		4
.L_24:
        /*0028*/ 	.word	index@(__assertfail)


	//----- nvinfo : EIATTR_MERCURY_ISA_VERSION
	.align		4
.L_25:
        /*002c*/ 	.byte	0x03, 0x5f
        /*002e*/ 	.short	0x0101


	//----- nvinfo : EIATTR_INT_WARP_WIDE_INSTR_OFFSETS
	.align		4
        /*0030*/ 	.byte	0x04, 0x31
        /*0032*/ 	.short	(.L_27 - .L_26)


	//   ....[0]....
.L_26:
        /*0034*/ 	.word	0x00000480


	//   ....[1]....
        /*0038*/ 	.word	0x000004b0


	//   ....[2]....
        /*003c*/ 	.word	0x000006a0


	//   ....[3]....
        /*0040*/ 	.word	0x000028d0


	//----- nvinfo : EIATTR_COOP_GROUP_MASK_REGIDS
	.align		4
.L_27:
        /*0044*/ 	.byte	0x04, 0x29
        /*0046*/ 	.short	(.L_29 - .L_28)


	//   ....[0]....
.L_28:
        /*0048*/ 	.word	0xffffffff


	//   ....[1]....
        /*004c*/ 	.word	0xffffffff


	//   ....[2]....
        /*0050*/ 	.word	0xffffffff


	//   ....[3]....
        /*0054*/ 	.word	0xffffffff


	//   ....[4]....
        /*0058*/ 	.word	0xffffffff


	//   ....[5]....
        /*005c*/ 	.word	0xffffffff


	//----- nvinfo : EIATTR_COOP_GROUP_INSTR_OFFSETS
	.align		4
.L_29:
        /*0060*/ 	.byte	0x04, 0x28
        /*0062*/ 	.short	(.L_31 - .L_30)


	//   ....[0]....
.L_30:
        /*0064*/ 	.word	0x00000060


	//   ....[1]....
        /*0068*/ 	.word	0x00000070


	//   ....[2]....
        /*006c*/ 	.word	0x00000130


	//   ....[3]....
        /*0070*/ 	.word	0x000002d0


	//   ....[4]....
        /*0074*/ 	.word	0x00000800


	//   ....[5]....
        /*0078*/ 	.word	0x000014c0


	//----- nvinfo : EIATTR_REG_RECONFIG
	.align		4
.L_31:
        /*007c*/ 	.byte	0x01, 0x54
	.zero		2


	//----- nvinfo : EIATTR_SYSCALL_OFFSETS
	.align		4
        /*0080*/ 	.byte	0x04, 0x46
        /*0082*/ 	.short	(.L_33 - .L_32)


	//   ....[0]....
.L_32:
        /*0084*/ 	.word	0x000016b0


	//----- nvinfo : EIATTR_MBARRIER_INSTR_OFFSETS
	.align		4
.L_33:
        /*0088*/ 	.byte	0x04, 0x39
        /*008a*/ 	.short	(.L_35 - .L_34)


	//   ....[0]....
.L_34:
        /*008c*/ 	.word	0x00000230
        /*0090*/ 	.word	0x000000ff
        /*0094*/ 	.word	0x00000000
        /*0098*/ 	.short	0x0100
        /*009a*/ 	.byte	0x08
	.zero		1


	//   ....[1]....
        /*009c*/ 	.word	0x00000240
        /*00a0*/ 	.word	0x000000ff
        /*00a4*/ 	.word	0x00000020
        /*00a8*/ 	.short	0x0100
        /*00aa*/ 	.byte	0x08
	.zero		1


	//   ....[2]....
        /*00ac*/ 	.word	0x00000250
        /*00b0*/ 	.word	0x000000ff
        /*00b4*/ 	.word	0x00000008
        /*00b8*/ 	.short	0x0100
        /*00ba*/ 	.byte	0x08
	.zero		1


	//   ....[3]....
        /*00bc*/ 	.word	0x00000260
        /*00c0*/ 	.word	0x000000ff
        /*00c4*/ 	.word	0x00000028
        /*00c8*/ 	.short	0x0100
        /*00ca*/ 	.byte	0x08
	.zero		1


	//   ....[4]....
        /*00cc*/ 	.word	0x00000270
        /*00d0*/ 	.word	0x000000ff
        /*00d4*/ 	.word	0x00000010
        /*00d8*/ 	.short	0x0100
        /*00da*/ 	.byte	0x08
	.zero		1


	//   ....[5]....
        /*00dc*/ 	.word	0x00000280
        /*00e0*/ 	.word	0x000000ff
        /*00e4*/ 	.word	0x00000030
        /*00e8*/ 	.short	0x0100
        /*00ea*/ 	.byte	0x08
	.zero		1


	//   ....[6]....
        /*00ec*/ 	.word	0x00000290
        /*00f0*/ 	.word	0x000000ff
        /*00f4*/ 	.word	0x00000018
        /*00f8*/ 	.short	0x0100
        /*00fa*/ 	.byte	0x08
	.zero		1


	//   ....[7]....
        /*00fc*/ 	.word	0x000002a0
        /*0100*/ 	.word	0x000000ff
        /*0104*/ 	.word	0x00000038
        /*0108*/ 	.short	0x0100
        /*010a*/ 	.byte	0x08
	.zero		1


	//   ....[8]....
        /*010c*/ 	.word	0x00000710
        /*0110*/ 	.word	0x000000ff
        /*0114*/ 	.word	0x00000050
        /*0118*/ 	.short	0x0100
        /*011a*/ 	.byte	0x06
	.zero		1


	//   ....[9]....
        /*011c*/ 	.word	0x000007a0
        /*0120*/ 	.word	0x000000ff
        /*0124*/ 	.word	0x00000058
        /*0128*/ 	.short	0x0100
        /*012a*/ 	.byte	0x06
	.zero		1


	//   ....[10]....
        /*012c*/ 	.word	0x00001770
        /*0130*/ 	.word	0x00000003
        /*0134*/ 	.word	0x00000000
        /*0138*/ 	.short	0x010a
        /*013a*/ 	.byte	0x3f
	.zero		1


	//   ....[11]....
        /*013c*/ 	.word	0x000017d0
        /*0140*/ 	.word	0x00000003
        /*0144*/ 	.word	0x00000000
        /*0148*/ 	.short	0x010a
        /*014a*/ 	.byte	0x3f
	.zero		1


	//   ....[12]....
        /*014c*/ 	.word	0x00002020
        /*0150*/ 	.word	0x00000005
        /*0154*/ 	.word	0x00000000
        /*0158*/ 	.short	0x010a
        /*015a*/ 	.byte	0x3f
	.zero		1


	//   ....[13]....
        /*015c*/ 	.word	0x00002060
        /*0160*/ 	.word	0x00000005
        /*0164*/ 	.word	0x00000000
        /*0168*/ 	.short	0x010a
        /*016a*/ 	.byte	0x3f
	.zero		1


	//   ....[14]....
        /*016c*/ 	.word	0x00002780
        /*0170*/ 	.word	0x00000004
        /*0174*/ 	.word	0x00000000
        /*0178*/ 	.short	0x0101
        /*017a*/ 	.byte	0x3f
	.zero		1


	//   ....[15]....
        /*017c*/ 	.word	0x00002940
        /*0180*/ 	.word	0x00000000
        /*0184*/ 	.word	0x00000000
        /*0188*/ 	.short	0x0101
        /*018a*/ 	.byte	0x3f
	.zero		1


	//   ....[16]....
        /*018c*/ 	.word	0x00008360
        /*0190*/ 	.word	0x00000014
        /*0194*/ 	.word	0x00000020
        /*0198*/ 	.short	0x010a
        /*019a*/ 	.byte	0x3f
	.zero		1


	//   ....[17]....
        /*019c*/ 	.word	0x00008800
        /*01a0*/ 	.word	0x00000004
        /*01a4*/ 	.word	0x00000058
        /*01a8*/ 	.short	0x0101
        /*01aa*/ 	.byte	0x3f
	.zero		1


	//   ....[18]....
        /*01ac*/ 	.word	0x00008f20
        /*01b0*/ 	.word	0x00000005
        /*01b4*/ 	.word	0x00000000
        /*01b8*/ 	.short	0x010a
        /*01ba*/ 	.byte	0x3f
	.zero		1


	//   ....[19]....
        /*01bc*/ 	.word	0x00008fa0
        /*01c0*/ 	.word	0x00000007
        /*01c4*/ 	.word	0x00000000
        /*01c8*/ 	.short	0x010a
        /*01ca*/ 	.byte	0x3f
	.zero		1


	//   ....[20]....
        /*01cc*/ 	.word	0x00009030
        /*01d0*/ 	.word	0x00000006
        /*01d4*/ 	.word	0x00000000
        /*01d8*/ 	.short	0x010a
        /*01da*/ 	.byte	0x3f
	.zero		1


	//   ....[21]....
        /*01dc*/ 	.word	0x000090c0
        /*01e0*/ 	.word	0x00000003
        /*01e4*/ 	.word	0x00000000
        /*01e8*/ 	.short	0x010a
        /*01ea*/ 	.byte	0x3f
	.zero		1


	//   ....[22]....
        /*01ec*/ 	.word	0x00009120
        /*01f0*/ 	.word	0x00000003
        /*01f4*/ 	.word	0x00000000
        /*01f8*/ 	.short	0x010a
        /*01fa*/ 	.byte	0x3f
	.zero		1


	//   ....[23]....
        /*01fc*/ 	.word	0x00009170
        /*0200*/ 	.word	0x00000005
        /*0204*/ 	.word	0x00000000
        /*0208*/ 	.short	0x010a
        /*020a*/ 	.byte	0x3f
	.zero		1


	//   ....[24]....
        /*020c*/ 	.word	0x00009240
        /*0210*/ 	.word	0x00000014
        /*0214*/ 	.word	0x00000020
        /*0218*/ 	.short	0x010a
        /*021a*/ 	.byte	0x3f
	.zero		1


	//   ....[25]....
        /*021c*/ 	.word	0x00009310
        /*0220*/ 	.word	0x00000005
        /*0224*/ 	.word	0x00000000
        /*0228*/ 	.short	0x010a
        /*022a*/ 	.byte	0x3f
	.zero		1


	//   ....[26]....
        /*022c*/ 	.word	0x00009360
        /*0230*/ 	.word	0x00000007
        /*0234*/ 	.word	0x00000000
        /*0238*/ 	.short	0x010a
        /*023a*/ 	.byte	0x3f
	.zero		1


	//   ....[27]....
        /*023c*/ 	.word	0x000093b0
        /*0240*/ 	.word	0x00000006
        /*0244*/ 	.word	0x00000000
        /*0248*/ 	.short	0x010a
        /*024a*/ 	.byte	0x3f
	.zero		1


	//----- nvinfo : EIATTR_NUM_MBARRIERS
	.align		4
.L_35:
        /*024c*/ 	.byte	0x03, 0x38
        /*024e*/ 	.short	0x000a


	//----- nvinfo : EIATTR_EXIT_INSTR_OFFSETS
	.align		4
        /*0250*/ 	.byte	0x04, 0x1c
        /*0252*/ 	.short	(.L_37 - .L_36)


	//   ....[0]....
.L_36:
        /*0254*/ 	.word	0x000009e0


	//   ....[1]....
        /*0258*/ 	.word	0x00001200


	//   ....[2]....
        /*025c*/ 	.word	0x00007a00


	//   ....[3]....
        /*0260*/ 	.word	0x00007f60


	//   ....[4]....
        /*0264*/ 	.word	0x00009110


	//----- nvinfo : EIATTR_MAX_THREADS
	.align		4
.L_37:
        /*0268*/ 	.byte	0x04, 0x05
        /*026a*/ 	.short	(.L_39 - .L_38)
.L_38:
        /*026c*/ 	.word	0x00000180
        /*0270*/ 	.word	0x00000001
        /*0274*/ 	.word	0x00000001


	//----- nvinfo : EIATTR_CRS_STACK_SIZE
	.align		4
.L_39:
        /*0278*/ 	.byte	0x04, 0x1e
        /*027a*/ 	.short	(.L_41 - .L_40)
.L_40:
        /*027c*/ 	.word	0x00000000


	//----- nvinfo : EIATTR_CBANK_PARAM_SIZE
	.align		4
.L_41:
        /*0280*/ 	.byte	0x03, 0x19
        /*0282*/ 	.short	0x0470


	//----- nvinfo : EIATTR_PARAM_CBANK
	.align		4
        /*0284*/ 	.byte	0x04, 0x0a
        /*0286*/ 	.short	(.L_43 - .L_42)
	.align		4
.L_42:
        /*0288*/ 	.word	index@(.nv.constant0._ZN7cutlass13device_kernelINS_4gemm6kernel13GemmUniversalIN4cute5tupleIJiiiiEEENS1_10collective13CollectiveMmaINS1_34MainloopSm90TmaGmmaWarpSpecializedILi4ENS5_IJNS4_1CILi2EEESB_NSA_ILi1EEEEEENS1_35KernelTmaWarpSpecializedCooperativeEEENS5_IJNSA_ILi256EEENSA_ILi64EEESH_EEENS_10tfloat32_tENS5_IJlSC_lEEESJ_SK_NS4_8TiledMMAINS4_8MMA_AtomIJNS4_4SM904GMMA29MMA_64x64x8_F32TF32TF32_SS_TNILNSO_7ScaleInE1ELSQ_1EEEEEENS4_6LayoutINS5_IJSB_SC_SC_EEENS5_IJSC_NSA_ILi0EEESV_EEEEENS5_IJNS4_10UnderscoreESY_SY_EEEEENS4_23SM90_TMA_LOAD_MULTICASTENS4_14ComposedLayoutINS4_7SwizzleILi3ELi4ELi3EEENS4_18smem_ptr_flag_bitsILi32EEENST_INS5_IJNSA_ILi8EEENSA_ILi32EEEEEENS5_IJS18_SC_EEEEEEEvNS4_8identityES11_S1C_vS1D_EENS_8epilogue10collective6detail29Sm90TmaWarpSpecializedAdapterINS1G_15DefaultEpilogueISJ_SK_SK_NS1F_6thread17LinearCombinationISJ_Li1EffLNS1K_9ScaleType4KindE0ELNS_15FloatRoundStyleE2ESJ_EENS1_15EpilogueDefaultEEEEEvvEEEEvNT_6ParamsE)
        /*028c*/ 	.short	0x0210
        /*028e*/ 	.short	0x0470


	//----- nvinfo : EIATTR_SW_WAR
	.align		4
.L_43:
        /*0290*/ 	.byte	0x04, 0x36
        /*0292*/ 	.short	(.L_45 - .L_44)
.L_44:
        /*0294*/ 	.word	0x00000008
.L_45:


//--------------------- .nv.callgraph             --------------------------
	.section	.nv.callgraph,"",@"SHT_CUDA_CALLGRAPH"
	.align	4
	.sectionentsize	8
	.align		4
        /*0000*/ 	.word	0x00000000
	.align		4
        /*0004*/ 	.word	0xffffffff
	.align		4
        /*0008*/ 	.word	index@(_ZN7cutlass13device_kernelINS_4gemm6kernel13GemmUniversalIN4cute5tupleIJiiiiEEENS1_10collective13CollectiveMmaINS1_34MainloopSm90TmaGmmaWarpSpecializedILi4ENS5_IJNS4_1CILi2EEESB_NSA_ILi1EEEEEENS1_35KernelTmaWarpSpecializedCooperativeEEENS5_IJNSA_ILi256EEENSA_ILi64EEESH_EEENS_10tfloat32_tENS5_IJlSC_lEEESJ_SK_NS4_8TiledMMAINS4_8MMA_AtomIJNS4_4SM904GMMA29MMA_64x64x8_F32TF32TF32_SS_TNILNSO_7ScaleInE1ELSQ_1EEEEEENS4_6LayoutINS5_IJSB_SC_SC_EEENS5_IJSC_NSA_ILi0EEESV_EEEEENS5_IJNS4_10UnderscoreESY_SY_EEEEENS4_23SM90_TMA_LOAD_MULTICASTENS4_14ComposedLayoutINS4_7SwizzleILi3ELi4ELi3EEENS4_18smem_ptr_flag_bitsILi32EEENST_INS5_IJNSA_ILi8EEENSA_ILi32EEEEEENS5_IJS18_SC_EEEEEEEvNS4_8identityES11_S1C_vS1D_EENS_8epilogue10collective6detail29Sm90TmaWarpSpecializedAdapterINS1G_15DefaultEpilogueISJ_SK_SK_NS1F_6thread17LinearCombinationISJ_Li1EffLNS1K_9ScaleType4KindE0ELNS_15FloatRoundStyleE2ESJ_EENS1_15EpilogueDefaultEEEEEvvEEEEvNT_6ParamsE)
	.align		4
        /*000c*/ 	.word	index@(__assertfail)
	.align		4
        /*0010*/ 	.word	0x00000000
	.align		4
        /*0014*/ 	.word	0xfffffffe
	.align		4
        /*0018*/ 	.word	0x00000000
	.align		4
        /*001c*/ 	.word	0xfffffffd
	.align		4
        /*0020*/ 	.word	0x00000000
	.align		4
        /*0024*/ 	.word	0xfffffffc


//--------------------- .nv.constant4             --------------------------
	.section	.nv.constant4,"a",@progbits
	.align	8
	.align		8
.nv.constant4:
        /*0000*/ 	.dword	__assertfail
	.align		8
        /*0008*/ 	.dword	__unnamed_1
	.align		8
        /*0010*/ 	.dword	_ZN39_INTERNAL_3516f671_4_k_cu_5a7de40b_68734cuda3std3__45__cpo5beginE
	.align		8
        /*0018*/ 	.dword	_ZN39_INTERNAL_3516f671_4_k_cu_5a7de40b_68734cuda3std3__45__cpo3endE
	.align		8
        /*0020*/ 	.dword	_ZN39_INTERNAL_3516f671_4_k_cu_5a7de40b_68734cuda3std3__45__cpo6cbeginE
	.align		8
        /*0028*/ 	.dword	_ZN39_INTERNAL_3516f671_4_k_cu_5a7de40b_68734cuda3std3__45__cpo4cendE
	.align		8
        /*0030*/ 	.dword	_ZN39_INTERNAL_3516f671_4_k_cu_5a7de40b_68734cuda3std3__441_GLOBAL__N__3516f671_4_k_cu_5a7de40b_68736ignoreE
	.align		8
        /*0038*/ 	.dword	_ZN39_INTERNAL_3516f671_4_k_cu_5a7de40b_68734cuda3std3__419piecewise_constructE
	.align		8
        /*0040*/ 	.dword	_ZN39_INTERNAL_3516f671_4_k_cu_5a7de40b_68734cuda3std3__48in_placeE
	.align		8
        /*0048*/ 	.dword	_ZN39_INTERNAL_3516f671_4_k_cu_5a7de40b_68734cuda3std6ranges3__45__cpo4swapE
	.align		8
        /*0050*/ 	.dword	_ZN39_INTERNAL_3516f671_4_k_cu_5a7de40b_68734cuda3std6ranges3__45__cpo9iter_moveE
	.align		8
        /*0058*/ 	.dword	_ZN39_INTERNAL_3516f671_4_k_cu_5a7de40b_68734cute7productE
	.align		8
        /*0060*/ 	.dword	_ZN39_INTERNAL_3516f671_4_k_cu_5a7de40b_68734cute1_E
	.align		8
        /*0068*/ 	.dword	$str$22
	.align		8
        /*0070*/ 	.dword	$str$23


//--------------------- .text._ZN7cutlass13device_kernelINS_4gemm6kernel13GemmUniversalIN4cute5tupleIJiiiiEEENS1_10collective13CollectiveMmaINS1_34MainloopSm90TmaGmmaWarpSpecializedILi4ENS5_IJNS4_1CILi2EEESB_NSA_ILi1EEEEEENS1_35KernelTmaWarpSpecializedCooperativeEEENS5_IJNSA_ILi256EEENSA_ILi64EEESH_EEENS_10tfloat32_tENS5_IJlSC_lEEESJ_SK_NS4_8TiledMMAINS4_8MMA_AtomIJNS4_4SM904GMMA29MMA_64x64x8_F32TF32TF32_SS_TNILNSO_7ScaleInE1ELSQ_1EEEEEENS4_6LayoutINS5_IJSB_SC_SC_EEENS5_IJSC_NSA_ILi0EEESV_EEEEENS5_IJNS4_10UnderscoreESY_SY_EEEEENS4_23SM90_TMA_LOAD_MULTICASTENS4_14ComposedLayoutINS4_7SwizzleILi3ELi4ELi3EEENS4_18smem_ptr_flag_bitsILi32EEENST_INS5_IJNSA_ILi8EEENSA_ILi32EEEEEENS5_IJS18_SC_EEEEEEEvNS4_8identityES11_S1C_vS1D_EENS_8epilogue10collective6detail29Sm90TmaWarpSpecializedAdapterINS1G_15DefaultEpilogueISJ_SK_SK_NS1F_6thread17LinearCombinationISJ_Li1EffLNS1K_9ScaleType4KindE0ELNS_15FloatRoundStyleE2ESJ_EENS1_15EpilogueDefaultEEEEEvvEEEEvNT_6ParamsE --------------------------
	.section	.text._ZN7cutlass13device_kernelINS_4gemm6kernel13GemmUniversalIN4cute5tupleIJiiiiEEENS1_10collective13CollectiveMmaINS1_34MainloopSm90TmaGmmaWarpSpecializedILi4ENS5_IJNS4_1CILi2EEESB_NSA_ILi1EEEEEENS1_35KernelTmaWarpSpecializedCooperativeEEENS5_IJNSA_ILi256EEENSA_ILi64EEESH_EEENS_10tfloat32_tENS5_IJlSC_lEEESJ_SK_NS4_8TiledMMAINS4_8MMA_AtomIJNS4_4SM904GMMA29MMA_64x64x8_F32TF32TF32_SS_TNILNSO_7ScaleInE1ELSQ_1EEEEEENS4_6LayoutINS5_IJSB_SC_SC_EEENS5_IJSC_NSA_ILi0EEESV_EEEEENS5_IJNS4_10UnderscoreESY_SY_EEEEENS4_23SM90_TMA_LOAD_MULTICASTENS4_14ComposedLayoutINS4_7SwizzleILi3ELi4ELi3EEENS4_18smem_ptr_flag_bitsILi32EEENST_INS5_IJNSA_ILi8EEENSA_ILi32EEEEEENS5_IJS18_SC_EEEEEEEvNS4_8identityES11_S1C_vS1D_EENS_8epilogue10collective6detail29Sm90TmaWarpSpecializedAdapterINS1G_15DefaultEpilogueISJ_SK_SK_NS1F_6thread17LinearCombinationISJ_Li1EffLNS1K_9ScaleType4KindE0ELNS_15FloatRoundStyleE2ESJ_EENS1_15EpilogueDefaultEEEEEvvEEEEvNT_6ParamsE,"ax",@progbits
	.align	128
.text._ZN7cutlass13device_kernelINS_4gemm6kernel13GemmUniversalIN4cute5tupleIJiiiiEEENS1_10collective13CollectiveMmaINS1_34MainloopSm90TmaGmmaWarpSpecializedILi4ENS5_IJNS4_1CILi2EEESB_NSA_ILi1EEEEEENS1_35KernelTmaWarpSpecializedCooperativeEEENS5_IJNSA_ILi256EEENSA_ILi64EEESH_EEENS_10tfloat32_tENS5_IJlSC_lEEESJ_SK_NS4_8TiledMMAINS4_8MMA_AtomIJNS4_4SM904GMMA29MMA_64x64x8_F32TF32TF32_SS_TNILNSO_7ScaleInE1ELSQ_1EEEEEENS4_6LayoutINS5_IJSB_SC_SC_EEENS5_IJSC_NSA_ILi0EEESV_EEEEENS5_IJNS4_10UnderscoreESY_SY_EEEEENS4_23SM90_TMA_LOAD_MULTICASTENS4_14ComposedLayoutINS4_7SwizzleILi3ELi4ELi3EEENS4_18smem_ptr_flag_bitsILi32EEENST_INS5_IJNSA_ILi8EEENSA_ILi32EEEEEENS5_IJS18_SC_EEEEEEEvNS4_8identityES11_S1C_vS1D_EENS_8epilogue10collective6detail29Sm90TmaWarpSpecializedAdapterINS1G_15DefaultEpilogueISJ_SK_SK_NS1F_6thread17LinearCombinationISJ_Li1EffLNS1K_9ScaleType4KindE0ELNS_15FloatRoundStyleE2ESJ_EENS1_15EpilogueDefaultEEEEEvvEEEEvNT_6ParamsE:
        .type           _ZN7cutlass13device_kernelINS_4gemm6kernel13GemmUniversalIN4cute5tupleIJiiiiEEENS1_10collective13CollectiveMmaINS1_34MainloopSm90TmaGmmaWarpSpecializedILi4ENS5_IJNS4_1CILi2EEESB_NSA_ILi1EEEEEENS1_35KernelTmaWarpSpecializedCooperativeEEENS5_IJNSA_ILi256EEENSA_ILi64EEESH_EEENS_10tfloat32_tENS5_IJlSC_lEEESJ_SK_NS4_8TiledMMAINS4_8MMA_AtomIJNS4_4SM904GMMA29MMA_64x64x8_F32TF32TF32_SS_TNILNSO_7ScaleInE1ELSQ_1EEEEEENS4_6LayoutINS5_IJSB_SC_SC_EEENS5_IJSC_NSA_ILi0EEESV_EEEEENS5_IJNS4_10UnderscoreESY_SY_EEEEENS4_23SM90_TMA_LOAD_MULTICASTENS4_14ComposedLayoutINS4_7SwizzleILi3ELi4ELi3EEENS4_18smem_ptr_flag_bitsILi32EEENST_INS5_IJNSA_ILi8EEENSA_ILi32EEEEEENS5_IJS18_SC_EEEEEEEvNS4_8identityES11_S1C_vS1D_EENS_8epilogue10collective6detail29Sm90TmaWarpSpecializedAdapterINS1G_15DefaultEpilogueISJ_SK_SK_NS1F_6thread17LinearCombinationISJ_Li1EffLNS1K_9ScaleType4KindE0ELNS_15FloatRoundStyleE2ESJ_EENS1_15EpilogueDefaultEEEEEvvEEEEvNT_6ParamsE,@function
        .size           _ZN7cutlass13device_kernelINS_4gemm6kernel13GemmUniversalIN4cute5tupleIJiiiiEEENS1_10collective13CollectiveMmaINS1_34MainloopSm90TmaGmmaWarpSpecializedILi4ENS5_IJNS4_1CILi2EEESB_NSA_ILi1EEEEEENS1_35KernelTmaWarpSpecializedCooperativeEEENS5_IJNSA_ILi256EEENSA_ILi64EEESH_EEENS_10tfloat32_tENS5_IJlSC_lEEESJ_SK_NS4_8TiledMMAINS4_8MMA_AtomIJNS4_4SM904GMMA29MMA_64x64x8_F32TF32TF32_SS_TNILNSO_7ScaleInE1ELSQ_1EEEEEENS4_6LayoutINS5_IJSB_SC_SC_EEENS5_IJSC_NSA_ILi0EEESV_EEEEENS5_IJNS4_10UnderscoreESY_SY_EEEEENS4_23SM90_TMA_LOAD_MULTICASTENS4_14ComposedLayoutINS4_7SwizzleILi3ELi4ELi3EEENS4_18smem_ptr_flag_bitsILi32EEENST_INS5_IJNSA_ILi8EEENSA_ILi32EEEEEENS5_IJS18_SC_EEEEEEEvNS4_8identityES11_S1C_vS1D_EENS_8epilogue10collective6detail29Sm90TmaWarpSpecializedAdapterINS1G_15DefaultEpilogueISJ_SK_SK_NS1F_6thread17LinearCombinationISJ_Li1EffLNS1K_9ScaleType4KindE0ELNS_15FloatRoundStyleE2ESJ_EENS1_15EpilogueDefaultEEEEEvvEEEEvNT_6ParamsE,(.L_x_195 - _ZN7cutlass13device_kernelINS_4gemm6kernel13GemmUniversalIN4cute5tupleIJiiiiEEENS1_10collective13CollectiveMmaINS1_34MainloopSm90TmaGmmaWarpSpecializedILi4ENS5_IJNS4_1CILi2EEESB_NSA_ILi1EEEEEENS1_35KernelTmaWarpSpecializedCooperativeEEENS5_IJNSA_ILi256EEENSA_ILi64EEESH_EEENS_10tfloat32_tENS5_IJlSC_lEEESJ_SK_NS4_8TiledMMAINS4_8MMA_AtomIJNS4_4SM904GMMA29MMA_64x64x8_F32TF32TF32_SS_TNILNSO_7ScaleInE1ELSQ_1EEEEEENS4_6LayoutINS5_IJSB_SC_SC_EEENS5_IJSC_NSA_ILi0EEESV_EEEEENS5_IJNS4_10UnderscoreESY_SY_EEEEENS4_23SM90_TMA_LOAD_MULTICASTENS4_14ComposedLayoutINS4_7SwizzleILi3ELi4ELi3EEENS4_18smem_ptr_flag_bitsILi32EEENST_INS5_IJNSA_ILi8EEENSA_ILi32EEEEEENS5_IJS18_SC_EEEEEEEvNS4_8identityES11_S1C_vS1D_EENS_8epilogue10collective6detail29Sm90TmaWarpSpecializedAdapterINS1G_15DefaultEpilogueISJ_SK_SK_NS1F_6thread17LinearCombinationISJ_Li1EffLNS1K_9ScaleType4KindE0ELNS_15FloatRoundStyleE2ESJ_EENS1_15EpilogueDefaultEEEEEvvEEEEvNT_6ParamsE)
        .other          _ZN7cutlass13device_kernelINS_4gemm6kernel13GemmUniversalIN4cute5tupleIJiiiiEEENS1_10collective13CollectiveMmaINS1_34MainloopSm90TmaGmmaWarpSpecializedILi4ENS5_IJNS4_1CILi2EEESB_NSA_ILi1EEEEEENS1_35KernelTmaWarpSpecializedCooperativeEEENS5_IJNSA_ILi256EEENSA_ILi64EEESH_EEENS_10tfloat32_tENS5_IJlSC_lEEESJ_SK_NS4_8TiledMMAINS4_8MMA_AtomIJNS4_4SM904GMMA29MMA_64x64x8_F32TF32TF32_SS_TNILNSO_7ScaleInE1ELSQ_1EEEEEENS4_6LayoutINS5_IJSB_SC_SC_EEENS5_IJSC_NSA_ILi0EEESV_EEEEENS5_IJNS4_10UnderscoreESY_SY_EEEEENS4_23SM90_TMA_LOAD_MULTICASTENS4_14ComposedLayoutINS4_7SwizzleILi3ELi4ELi3EEENS4_18smem_ptr_flag_bitsILi32EEENST_INS5_IJNSA_ILi8EEENSA_ILi32EEEEEENS5_IJS18_SC_EEEEEEEvNS4_8identityES11_S1C_vS1D_EENS_8epilogue10collective6detail29Sm90TmaWarpSpecializedAdapterINS1G_15DefaultEpilogueISJ_SK_SK_NS1F_6thread17LinearCombinationISJ_Li1EffLNS1K_9ScaleType4KindE0ELNS_15FloatRoundStyleE2ESJ_EENS1_15EpilogueDefaultEEEEEvvEEEEvNT_6ParamsE,@"STO_CUDA_ENTRY STV_DEFAULT"
_ZN7cutlass13device_kernelINS_4gemm6kernel13GemmUniversalIN4cute5tupleIJiiiiEEENS1_10collective13CollectiveMmaINS1_34MainloopSm90TmaGmmaWarpSpecializedILi4ENS5_IJNS4_1CILi2EEESB_NSA_ILi1EEEEEENS1_35KernelTmaWarpSpecializedCooperativeEEENS5_IJNSA_ILi256EEENSA_ILi64EEESH_EEENS_10tfloat32_tENS5_IJlSC_lEEESJ_SK_NS4_8TiledMMAINS4_8MMA_AtomIJNS4_4SM904GMMA29MMA_64x64x8_F32TF32TF32_SS_TNILNSO_7ScaleInE1ELSQ_1EEEEEENS4_6LayoutINS5_IJSB_SC_SC_EEENS5_IJSC_NSA_ILi0EEESV_EEEEENS5_IJNS4_10UnderscoreESY_SY_EEEEENS4_23SM90_TMA_LOAD_MULTICASTENS4_14ComposedLayoutINS4_7SwizzleILi3ELi4ELi3EEENS4_18smem_ptr_flag_bitsILi32EEENST_INS5_IJNSA_ILi8EEENSA_ILi32EEEEEENS5_IJS18_SC_EEEEEEEvNS4_8identityES11_S1C_vS1D_EENS_8epilogue10collective6detail29Sm90TmaWarpSpecializedAdapterINS1G_15DefaultEpilogueISJ_SK_SK_NS1F_6thread17LinearCombinationISJ_Li1EffLNS1K_9ScaleType4KindE0ELNS_15FloatRoundStyleE2ESJ_EENS1_15EpilogueDefaultEEEEEvvEEEEvNT_6ParamsE:
[----:B------:R-:W0:Y:S01]  /*0000*/  LDC R1, c[0x0][0x28] ;  /* 0x00000a00ff017b82 */ /* 0x000e220000000800 */
[----:B------:R-:W1:Y:S01]  /*0010*/  S2R R98, SR_TID.X ;  /* 0x0000000000627919 */ /* 0x000e620000002100 */
[----:B------:R-:W-:Y:S01]  /*0020*/  ELECT P0, URZ, PT ;  /* 0x00000000003f782f */ /* 0x000fe20003800000 */
[----:B------:R-:W-:Y:S01]  /*0030*/  BSSY B0, `(.L_x_0) ;  /* 0x000000f000007945 */ /* 0x000fe20003800000 */
[--C-:B-1----:R-:W-:Y:S02]  /*0040*/  SHF.R.U32.HI R0, RZ, 0x5, R98.reuse ;  /* 0x00000005ff007819 */ /* 0x102fe40000011662 */
[----:B------:R-:W-:-:S03]  /*0050*/  SHF.R.U32.HI R6, RZ, 0x7, R98 ;  /* 0x00000007ff067819 */ /* 0x000fc60000011662 */
[----:B------:R-:W1:Y:S04]  /*0060*/  SHFL.IDX PT, R2, R0, RZ, 0x1f ;  /* 0x00001fff00027589 */ /* 0x000e6800000e0000 */
[----:B------:R2:W3:Y:S01]  /*0070*/  SHFL.IDX PT, R5, R6, RZ, 0x1f ;  /* 0x00001fff06057589 */ /* 0x0004e200000e0000 */
[----:B-1----:R-:W-:-:S13]  /*0080*/  ISETP.NE.OR P0, PT, R2, RZ, !P0 ;  /* 0x000000ff0200720c */ /* 0x002fda0004705670 */
[----:B0-23--:R-:W-:Y:S05]  /*0090*/  @P0 BRA `(.L_x_1) ;  /* 0x0000000000200947 */ /* 0x00dfea0003800000 */
[----:B------:R-:W-:Y:S02]  /*00a0*/  ULDC.64 UR4, c[0x0][0x198] ;  /* 0x0000660000047ab9 */ /* 0x000fe40000000a00 */
[----:B------:R-:W-:Y:S02]  /*00b0*/  UIADD3 UR6, UP0, UR4, 0xf0, URZ ;  /* 0x000000f004067890 */ /* 0x000fe4000ff1e03f */
[----:B------:R-:W-:Y:S02]  /*00c0*/  UIADD3 UR4, UP1, UR4, 0x1f0, URZ ;  /* 0x000001f004047890 */ /* 0x000fe4000ff3e03f */
[----:B------:R-:W-:Y:S02]  /*00d0*/  UIADD3.X UR7, URZ, UR5, URZ, UP0, !UPT ;  /* 0x000000053f077290 */ /* 0x000fe400087fe43f */
[----:B------:R-:W-:-:S07]  /*00e0*/  UIADD3.X UR5, URZ, UR5, URZ, UP1, !UPT ;  /* 0x000000053f057290 */ /* 0x000fce0008ffe43f */
[----:B------:R0:W-:Y:S02]  /*00f0*/  UTMACCTL.PF [UR6] ;  /* 0x00000000060079b9 */ /* 0x0001e40008040000 */
[----:B------:R0:W-:Y:S02]  /*0100*/  UTMACCTL.PF [UR4] ;  /* 0x00000000040079b9 */ /* 0x0001e40008040000 */
[----:B0-----:R-:W-:Y:S01]  /*0110*/  NOP ;  /* 0x0000000000007918 */ /* 0x001fe20000000000 */
.L_x_1:
[----:B------:R-:W-:Y:S05]  /*0120*/  BSYNC B0 ;  /* 0x0000000000007941 */ /* 0x000fea0003800000 */
.L_x_0:
[----:B------:R-:W0:Y:S02]  /*0130*/  SHFL.IDX PT, R3, R0, RZ, 0x1f ;  /* 0x00001fff00037589 */ /* 0x000e2400000e0000 */
[----:B0-----:R-:W-:-:S13]  /*0140*/  ISETP.NE.AND P0, PT, R3, RZ, PT ;  /* 0x000000ff0300720c */ /* 0x001fda0003f05270 */
[----:B------:R-:W-:Y:S05]  /*0150*/  @P0 BRA `(.L_x_2) ;  /* 0x0000000000580947 */ /* 0x000fea0003800000 */
[----:B------:R-:W0:Y:S01]  /*0160*/  S2UR UR8, SR_CgaCtaId ;  /* 0x00000000000879c3 */ /* 0x000e220000008800 */
[----:B------:R-:W-:Y:S01]  /*0170*/  UMOV UR4, 0x400 ;  /* 0x0000040000047882 */ /* 0x000fe20000000000 */
[----:B------:R-:W-:Y:S01]  /*0180*/  UMOV UR5, 0x1 ;  /* 0x0000000100057882 */ /* 0x000fe20000000000 */
[----:B------:R-:W-:Y:S01]  /*0190*/  UMOV UR6, 0x6 ;  /* 0x0000000600067882 */ /* 0x000fe20000000000 */
[----:B------:R-:W-:Y:S01]  /*01a0*/  ELECT P0, URZ, PT ;  /* 0x00000000003f782f */ /* 0x000fe20003800000 */
[----:B------:R-:W-:-:S04]  /*01b0*/  UIADD3 UR6, -UR6, 0x100000, URZ ;  /* 0x0010000006067890 */ /* 0x000fc8000fffe13f */
[----:B------:R-:W-:Y:S02]  /*01c0*/  USHF.L.U32 UR7, UR6, 0xb, URZ ;  /* 0x0000000b06077899 */ /* 0x000fe4000800063f */
[----:B------:R-:W-:Y:S02]  /*01d0*/  USHF.L.U32 UR6, UR6, 0x1, URZ ;  /* 0x0000000106067899 */ /* 0x000fe4000800063f */
[----:B0-----:R-:W-:Y:S02]  /*01e0*/  ULEA UR8, UR8, UR4, 0x18 ;  /* 0x0000000408087291 */ /* 0x001fe4000f8ec03f */
[----:B------:R-:W-:-:S04]  /*01f0*/  UIADD3 UR4, -UR5, 0x100000, URZ ;  /* 0x0010000005047890 */ /* 0x000fc8000fffe13f */
[----:B------:R-:W-:Y:S02]  /*0200*/  USHF.L.U32 UR5, UR4, 0xb, URZ ;  /* 0x0000000b04057899 */ /* 0x000fe4000800063f */
[----:B------:R-:W-:Y:S01]  /*0210*/  USHF.L.U32 UR4, UR4, 0x1, URZ ;  /* 0x0000000104047899 */ /* 0x000fe2000800063f */
[----:B------:R-:W0:Y:S11]  /*0220*/  FENCE.VIEW.ASYNC.S ;  /* 0x00000000000073c6 */ /* 0x000e360000000000 */
[----:B0-----:R0:W1:Y:S01]  /*0230*/  SYNCS.EXCH.64 URZ, [UR8], UR4 ;  /* 0x00000004083f75b2 */ /* 0x0010620008000100 */
[----:B------:R0:W2:Y:S01]  /*0240*/  SYNCS.EXCH.64 URZ, [UR8+0x20], UR6 ;  /* 0x00002006083f75b2 */ /* 0x0000a20008000100 */
[----:B------:R0:W3:Y:S01]  /*0250*/  SYNCS.EXCH.64 URZ, [UR8+0x8], UR4 ;  /* 0x00000804083f75b2 */ /* 0x0000e20008000100 */
[----:B------:R0:W4:Y:S01]  /*0260*/  SYNCS.EXCH.64 URZ, [UR8+0x28], UR6 ;  /* 0x00002806083f75b2 */ /* 0x0001220008000100 */
[----:B------:R0:W0:Y:S01]  /*0270*/  SYNCS.EXCH.64 URZ, [UR8+0x10], UR4 ;  /* 0x00001004083f75b2 */ /* 0x0000220008000100 */
[----:B------:R0:W0:Y:S01]  /*0280*/  SYNCS.EXCH.64 URZ, [UR8+0x30], UR6 ;  /* 0x00003006083f75b2 */ /* 0x0000220008000100 */
[----:B------:R0:W0:Y:S01]  /*0290*/  SYNCS.EXCH.64 URZ, [UR8+0x18], UR4 ;  /* 0x00001804083f75b2 */ /* 0x0000220008000100 */
[----:B------:R0:W0:Y:S01]  /*02a0*/  SYNCS.EXCH.64 URZ, [UR8+0x38], UR6 ;  /* 0x00003806083f75b2 */ /* 0x0000220008000100 */
[----:B------:R-:W-:Y:S01]  /*02b0*/  NOP ;  /* 0x0000000000007918 */ /* 0x000fe20000000000 */
.L_x_2:
[----:B------:R-:W-:Y:S01]  /*02c0*/  SHF.R.S32.HI R7, RZ, 0x1f, R98 ;  /* 0x0000001fff077819 */ /* 0x000fe20000011462 */
[----:B------:R-:W5:Y:S01]  /*02d0*/  SHFL.IDX PT, R0, R0, RZ, 0x1f ;  /* 0x00001fff00007589 */ /* 0x000f6200000e0000 */
[----:B0-----:R-:W0:Y:S01]  /*02e0*/  S2UR UR8, SR_CTAID.X ;  /* 0x00000000000879c3 */ /* 0x001e220000002500 */
[----:B------:R-:W-:Y:S02]  /*02f0*/  ELECT P0, URZ, PT ;  /* 0x00000000003f782f */ /* 0x000fe40003800000 */
[----:B------:R-:W-:Y:S01]  /*0300*/  LEA.HI R7, R7, R98, RZ, 0x7 ;  /* 0x0000006207077211 */ /* 0x000fe200078f38ff */
[----:B------:R-:W1:Y:S01]  /*0310*/  S2R R4, SR_CTAID.Y ;  /* 0x0000000000047919 */ /* 0x000e620000002600 */
[----:B------:R-:W-:Y:S01]  /*0320*/  SHF.R.S32.HI R10, RZ, 0x1f, R3 ;  /* 0x0000001fff0a7819 */ /* 0x000fe20000011403 */
[----:B------:R-:W-:Y:S01]  /*0330*/  ULDC UR4, c[0x0][0x150] ;  /* 0x0000540000047ab9 */ /* 0x000fe20000000800 */
[----:B------:R-:W-:Y:S01]  /*0340*/  LOP3.LUT R7, R7, 0xffffff80, RZ, 0xc0, !PT ;  /* 0xffffff8007077812 */ /* 0x000fe200078ec0ff */
[----:B------:R-:W-:Y:S01]  /*0350*/  NOP ;  /* 0x0000000000007918 */ /* 0x000fe20000000000 */
[----:B------:R-:W-:Y:S01]  /*0360*/  LEA.HI R10, R10, R3, RZ, 0x2 ;  /* 0x000000030a0a7211 */ /* 0x000fe200078f10ff */
[----:B------:R-:W2:Y:S01]  /*0370*/  LDC R12, c[0x0][0x144] ;  /* 0x00005100ff0c7b82 */ /* 0x000ea20000000800 */
[----:B------:R-:W-:Y:S01]  /*0380*/  NOP ;  /* 0x0000000000007918 */ /* 0x000fe20000000000 */
[----:B------:R-:W-:Y:S01]  /*0390*/  IMAD.IADD R8, R98, 0x1, -R7 ;  /* 0x0000000162087824 */ /* 0x000fe200078e0a07 */
[----:B------:R-:W-:Y:S01]  /*03a0*/  LOP3.LUT R10, R10, 0x3ffffffc, RZ, 0xc0, !PT ;  /* 0x3ffffffc0a0a7812 */ /* 0x000fe200078ec0ff */
[----:B------:R-:W-:Y:S01]  /*03b0*/  IMAD.MOV.U32 R22, RZ, RZ, 0x1 ;  /* 0x00000001ff167424 */ /* 0x000fe200078e00ff */
[----:B------:R-:W-:-:S02]  /*03c0*/  ISETP.NE.AND P3, PT, R5, RZ, PT ;  /* 0x000000ff0500720c */ /* 0x000fc40003f65270 */
[----:B------:R-:W-:Y:S01]  /*03d0*/  SHF.R.S32.HI R7, RZ, 0x1f, R8 ;  /* 0x0000001fff077819 */ /* 0x000fe20000011408 */
[----:B------:R-:W-:Y:S01]  /*03e0*/  IMAD.IADD R10, R3, 0x1, -R10 ;  /* 0x00000001030a7824 */ /* 0x000fe200078e0a0a */
[----:B------:R-:W3:Y:S02]  /*03f0*/  LDC R14, c[0x0][0x140] ;  /* 0x00005000ff0e7b82 */ /* 0x000ee40000000800 */
[----:B------:R-:W-:Y:S02]  /*0400*/  LEA.HI R7, R7, R8, RZ, 0x3 ;  /* 0x0000000807077211 */ /* 0x000fe400078f18ff */
[----:B-----5:R-:W-:Y:S02]  /*0410*/  ISETP.NE.OR P0, PT, R0, RZ, !P0 ;  /* 0x000000ff0000720c */ /* 0x020fe40004705670 */
[--C-:B------:R-:W-:Y:S02]  /*0420*/  SHF.R.S32.HI R0, RZ, 0x3, R7.reuse ;  /* 0x00000003ff007819 */ /* 0x100fe40000011407 */
[----:B------:R-:W-:-:S02]  /*0430*/  SHF.R.S32.HI R7, RZ, 0x1f, R7 ;  /* 0x0000001fff077819 */ /* 0x000fc40000011407 */
[----:B0-----:R-:W-:Y:S02]  /*0440*/  I2FP.F32.U32 R9, UR8 ;  /* 0x0000000800097c45 */ /* 0x001fe40008201000 */
[----:B------:R-:W-:-:S03]  /*0450*/  LEA.HI R7, R7, R0, RZ, 0x2 ;  /* 0x0000000007077211 */ /* 0x000fc600078f10ff */
[----:B------:R-:W-:Y:S01]  /*0460*/  FMUL R9, R9, UR4 ;  /* 0x0000000409097c20 */ /* 0x000fe20008400000 */
[----:B------:R-:W-:Y:S01]  /*0470*/  LOP3.LUT R7, R7, 0xfffffffc, RZ, 0xc0, !PT ;  /* 0xfffffffc07077812 */ /* 0x000fe200078ec0ff */
[----:B------:R-:W-:Y:S01]  /*0480*/  VOTEU.ALL UP0, P0 ;  /* 0x00000000003f7886 */ /* 0x000fe20000000000 */
[----:B-1----:R-:W-:Y:S01]  /*0490*/  I2FP.F32.U32 R3, R4 ;  /* 0x0000000400037245 */ /* 0x002fe20000201000 */
[----:B------:R-:W-:Y:S01]  /*04a0*/  ULDC UR4, c[0x0][0x154] ;  /* 0x0000550000047ab9 */ /* 0x000fe20000000800 */
[----:B------:R-:W-:Y:S01]  /*04b0*/  VOTEU.ALL UP1, P0 ;  /* 0x00000000003f7886 */ /* 0x000fe20000020000 */
[----:B------:R-:W0:Y:S01]  /*04c0*/  F2I.U32.TRUNC.NTZ R9, R9 ;  /* 0x0000000900097305 */ /* 0x000e22000020f000 */
[----:B------:R-:W-:Y:S01]  /*04d0*/  IMAD.IADD R7, R0, 0x1, -R7 ;  /* 0x0000000100077824 */ /* 0x000fe200078e0a07 */
[----:B------:R-:W1:Y:S01]  /*04e0*/  @!UP0 S2UR UR7, SR_CgaCtaId ;  /* 0x00000000000789c3 */ /* 0x000e620000008800 */
[----:B------:R-:W-:Y:S01]  /*04f0*/  FMUL R13, R3, UR4 ;  /* 0x00000004030d7c20 */ /* 0x000fe20008400000 */
[----:B------:R-:W-:Y:S01]  /*0500*/  UMOV UR4, 0x20 ;  /* 0x0000002000047882 */ /* 0x000fe20000000000 */
[----:B------:R-:W-:Y:S01]  /*0510*/  IMAD R10, R10, 0x4, R7 ;  /* 0x000000040a0a7824 */ /* 0x000fe200078e0207 */
[----:B------:R-:W-:Y:S01]  /*0520*/  @!UP0 UMOV UR6, 0x400 ;  /* 0x0000040000068882 */ /* 0x000fe20000000000 */
[----:B------:R-:W-:-:S04]  /*0530*/  @!UP0 UIADD3 UR4, -UR4, 0x100000, URZ ;  /* 0x0010000004048890 */ /* 0x000fc8000fffe13f */
[----:B------:R-:W-:Y:S02]  /*0540*/  @!UP0 USHF.L.U32 UR5, UR4, 0xb, URZ ;  /* 0x0000000b04058899 */ /* 0x000fe4000800063f */
[----:B------:R-:W-:Y:S01]  /*0550*/  @!UP0 USHF.L.U32 UR4, UR4, 0x1, URZ ;  /* 0x0000000104048899 */ /* 0x000fe2000800063f */
[----:B---3--:R-:W-:Y:S01]  /*0560*/  ISETP.EQ.U32.AND P2, PT, R14, 0x1, PT ;  /* 0x000000010e00780c */ /* 0x008fe20003f42070 */
[----:B------:R-:W3:Y:S01]  /*0570*/  F2I.U32.TRUNC.NTZ R13, R13 ;  /* 0x0000000d000d7305 */ /* 0x000ee2000020f000 */
[C---:B------:R-:W-:Y:S01]  /*0580*/  LEA.HI R0, R10.reuse, R10, RZ, 0x1 ;  /* 0x0000000a0a007211 */ /* 0x040fe200078f08ff */
[----:B------:R-:W5:Y:S01]  /*0590*/  LDC R7, c[0x0][0x148] ;  /* 0x00005200ff077b82 */ /* 0x000f620000000800 */
[----:B------:R-:W-:Y:S02]  /*05a0*/  IMAD.SHL.U32 R19, R10, 0x4, RZ ;  /* 0x000000040a137824 */ /* 0x000fe400078e00ff */
[----:B------:R-:W-:Y:S01]  /*05b0*/  LOP3.LUT R11, R0, 0xfffffffe, RZ, 0xc0, !PT ;  /* 0xfffffffe000b7812 */ /* 0x000fe200078ec0ff */
[----:B0-----:R-:W-:Y:S01]  /*05c0*/  IMAD.MOV R15, RZ, RZ, -R9 ;  /* 0x000000ffff0f7224 */ /* 0x001fe200078e0a09 */
[----:B------:R-:W-:-:S02]  /*05d0*/  SHF.R.S32.HI R9, RZ, 0x1f, R2 ;  /* 0x0000001fff097819 */ /* 0x000fc40000011402 */
[----:B------:R-:W-:Y:S01]  /*05e0*/  LOP3.LUT R19, R10, 0xc, R19, 0x78, !PT ;  /* 0x0000000c0a137812 */ /* 0x000fe200078e7813 */
[----:B--2---:R-:W-:Y:S01]  /*05f0*/  IMAD R3, R12, R15, UR8 ;  /* 0x000000080c037e24 */ /* 0x004fe2000f8e020f */
[----:B------:R-:W-:Y:S01]  /*0600*/  LEA.HI R9, R9, R2, RZ, 0x2 ;  /* 0x0000000209097211 */ /* 0x000fe200078f10ff */
[----:B------:R-:W-:Y:S01]  /*0610*/  IMAD.IADD R0, R10, 0x1, -R11 ;  /* 0x000000010a007824 */ /* 0x000fe200078e0a0b */
[----:B------:R-:W-:Y:S01]  /*0620*/  LOP3.LUT R11, R98, 0x7f, RZ, 0xc0, !PT ;  /* 0x0000007f620b7812 */ /* 0x000fe200078ec0ff */
[----:B------:R-:W-:Y:S01]  /*0630*/  VIADD R10, R5, 0xffffffff ;  /* 0xffffffff050a7836 */ /* 0x000fe20000000000 */
[----:B------:R-:W-:Y:S01]  /*0640*/  LOP3.LUT R9, R9, 0xfffffffc, RZ, 0xc0, !PT ;  /* 0xfffffffc09097812 */ /* 0x000fe200078ec0ff */
[----:B---3--:R-:W-:Y:S01]  /*0650*/  IMAD.MOV R20, RZ, RZ, -R13 ;  /* 0x000000ffff147224 */ /* 0x008fe200078e0a0d */
[----:B------:R-:W-:Y:S01]  /*0660*/  ISETP.NE.AND P4, PT, R0, R3, PT ;  /* 0x000000030000720c */ /* 0x000fe20003f85270 */
[----:B-1----:R-:W-:Y:S01]  /*0670*/  @!UP0 ULEA UR6, UR7, UR6, 0x18 ;  /* 0x0000000607068291 */ /* 0x002fe2000f8ec03f */
[----:B------:R-:W-:Y:S01]  /*0680*/  ISETP.GE.U32.AND P6, PT, R10, 0x2, PT ;  /* 0x000000020a00780c */ /* 0x000fe20003fc6070 */
[----:B------:R-:W-:Y:S01]  /*0690*/  IMAD.IADD R0, R2, 0x1, -R9 ;  /* 0x0000000102007824 */ /* 0x000fe200078e0a09 */
[----:B------:R-:W-:Y:S01]  /*06a0*/  VOTEU.ALL UP0, P0 ;  /* 0x00000000003f7886 */ /* 0x000fe20000000000 */
[----:B------:R-:W-:-:S03]  /*06b0*/  LOP3.LUT P0, RZ, R8, 0x7, RZ, 0xc0, !PT ;  /* 0x0000000708ff7812 */ /* 0x000fc6000780c0ff */
[C---:B------:R-:W-:Y:S01]  /*06c0*/  ISETP.NE.AND P1, PT, R0.reuse, 0x3, PT ;  /* 0x000000030000780c */ /* 0x040fe20003f25270 */
[----:B-----5:R-:W-:Y:S01]  /*06d0*/  IMAD R9, R7, R20, R4 ;  /* 0x0000001407097224 */ /* 0x020fe200078e0204 */
[C---:B------:R-:W-:Y:S02]  /*06e0*/  ISETP.LT.U32.AND P0, PT, R19.reuse, 0x4, !P0 ;  /* 0x000000041300780c */ /* 0x040fe40004701070 */
[----:B------:R-:W-:Y:S01]  /*06f0*/  ISETP.EQ.OR P1, PT, R0, RZ, !P1 ;  /* 0x000000ff0000720c */ /* 0x000fe20004f22670 */
[----:B------:R-:W0:Y:S02]  /*0700*/  FENCE.VIEW.ASYNC.S ;  /* 0x00000000000073c6 */ /* 0x000e240000000000 */
[----:B0-----:R0:W1:Y:S01]  /*0710*/  @!UP0 SYNCS.EXCH.64 URZ, [UR6+0x50], UR4 ;  /* 0x00005004063f85b2 */ /* 0x0010620008000100 */
[----:B------:R-:W-:Y:S02]  /*0720*/  @P4 LEA.HI R2, R19, R19, RZ, 0x1 ;  /* 0x0000001313024211 */ /* 0x000fe400078f08ff */
[----:B------:R-:W-:-:S02]  /*0730*/  ISETP.EQ.AND P1, PT, R5, RZ, P1 ;  /* 0x000000ff0500720c */ /* 0x000fc40000f22270 */
[----:B------:R-:W-:Y:S02]  /*0740*/  @P4 SHF.R.S32.HI R2, RZ, 0x1, R2 ;  /* 0x00000001ff024819 */ /* 0x000fe40000011402 */
[----:B------:R-:W-:Y:S02]  /*0750*/  SEL R18, RZ, 0x1, !P1 ;  /* 0x00000001ff127807 */ /* 0x000fe40004800000 */
[----:B------:R-:W-:Y:S02]  /*0760*/  @P4 ISETP.NE.AND P5, PT, R2, R9, PT ;  /* 0x000000090200420c */ /* 0x000fe40003fa5270 */
[----:B------:R-:W-:Y:S02]  /*0770*/  SEL R9, RZ, 0x1, !P0 ;  /* 0x00000001ff097807 */ /* 0x000fe40004000000 */
[----:B------:R-:W-:Y:S02]  /*0780*/  @P4 SEL R22, RZ, 0x1, P5 ;  /* 0x00000001ff164807 */ /* 0x000fe40002800000 */
[----:B------:R-:W-:Y:S01]  /*0790*/  SEL R18, R18, 0x2, P6 ;  /* 0x0000000212127807 */ /* 0x000fe20003000000 */
[----:B------:R0:W2:Y:S01]  /*07a0*/  @!UP1 SYNCS.EXCH.64 URZ, [UR6+0x58], UR4 ;  /* 0x00005804063f95b2 */ /* 0x0000a20008000100 */
[----:B------:R-:W-:Y:S01]  /*07b0*/  LOP3.LUT R22, R22, R9, RZ, 0xc0, !PT ;  /* 0x0000000916167212 */ /* 0x000fe200078ec0ff */
[----:B------:R-:W-:Y:S01]  /*07c0*/  NOP ;  /* 0x0000000000007918 */ /* 0x000fe20000000000 */
[----:B------:R-:W-:Y:S05]  /*07d0*/  @!P2 BRA `(.L_x_3) ;  /* 0x000000000008a947 */ /* 0x000fea0003800000 */
[----:B-12-4-:R-:W-:Y:S01]  /*07e0*/  UCGABAR_ARV ;  /* 0x00000000000079c7 */ /* 0x016fe20008000000 */
[----:B------:R-:W-:Y:S05]  /*07f0*/  BRA `(.L_x_4) ;  /* 0x0000000000047947 */ /* 0x000fea0003800000 */
.L_x_3:
[----:B-12-4-:R-:W-:Y:S01]  /*0800*/  NOP ;  /* 0x0000000000007918 */ /* 0x016fe20000000000 */
.L_x_4:
[----:B------:R-:W1:Y:S01]  /*0810*/  LDC R2, c[0x0][0x65c] ;  /* 0x00019700ff027b82 */ /* 0x000e620000000800 */
[----:B------:R-:W-:Y:S01]  /*0820*/  LOP3.LUT R5, R5, 0xfffff7ff, RZ, 0xc0, !PT ;  /* 0xfffff7ff05057812 */ /* 0x000fe200078ec0ff */
[----:B------:R-:W-:Y:S02]  /*0830*/  IMAD.U32 R8, RZ, RZ, UR8 ;  /* 0x00000008ff087e24 */ /* 0x000fe4000f8e00ff */
[----:B------:R-:W-:Y:S01]  /*0840*/  IMAD.MOV.U32 R9, RZ, RZ, RZ ;  /* 0x000000ffff097224 */ /* 0x000fe200078e00ff */
[----:B-1----:R-:W-:-:S13]  /*0850*/  ISETP.NE.AND P1, PT, R2, 0x1, PT ;  /* 0x000000010200780c */ /* 0x002fda0003f25270 */
[----:B------:R-:W1:Y:S01]  /*0860*/  @P1 LDC R17, c[0x0][0x10] ;  /* 0x00000400ff111b82 */ /* 0x000e620000000800 */
[----:B------:R-:W-:Y:S01]  /*0870*/  @P1 LOP3.LUT R5, R5, 0x800, RZ, 0xfc, !PT ;  /* 0x0000080005051812 */ /* 0x000fe200078efcff */
[----:B------:R-:W-:Y:S02]  /*0880*/  @P1 IMAD.MOV.U32 R5, RZ, RZ, RZ ;  /* 0x000000ffff051224 */ /* 0x000fe400078e00ff */
[----:B------:R-:W-:-:S04]  /*0890*/  @P1 IMAD.MOV.U32 R15, RZ, RZ, RZ ;  /* 0x000000ffff0f1224 */ /* 0x000fc800078e00ff */
[----:B------:R-:W2:Y:S01]  /*08a0*/  @!P1 LDC R13, c[0x0][0xc] ;  /* 0x00000300ff0d9b82 */ /* 0x000ea20000000800 */
[----:B0-----:R-:W-:Y:S01]  /*08b0*/  ULDC UR4, c[0x0][0xc] ;  /* 0x0000030000047ab9 */ /* 0x001fe20000000800 */
[----:B------:R-:W-:Y:S01]  /*08c0*/  ULDC UR5, c[0x0][0x10] ;  /* 0x0000040000057ab9 */ /* 0x000fe20000000800 */
[----:B------:R-:W-:Y:S01]  /*08d0*/  ULDC UR6, c[0x0][0x14] ;  /* 0x0000050000067ab9 */ /* 0x000fe20000000800 */
[----:B------:R-:W-:-:S04]  /*08e0*/  UIMAD.WIDE.U32 UR4, UR4, UR5, URZ ;  /* 0x00000005040472a5 */ /* 0x000fc8000f8e003f */
[----:B------:R-:W-:Y:S02]  /*08f0*/  UIMAD.WIDE.U32 UR38, UR4, UR6, URZ ;  /* 0x00000006042672a5 */ /* 0x000fe4000f8e003f */
[----:B------:R-:W-:-:S04]  /*0900*/  UIMAD UR41, UR5, UR6, URZ ;  /* 0x00000006052972a4 */ /* 0x000fc8000f8e023f */
[----:B------:R-:W-:Y:S01]  /*0910*/  UIADD3 UR41, UR39, UR41, URZ ;  /* 0x0000002927297290 */ /* 0x000fe2000fffe03f */
[----:B-1----:R-:W-:-:S04]  /*0920*/  @P1 IMAD.WIDE.U32 R16, R17, UR8, R4 ;  /* 0x0000000811101c25 */ /* 0x002fc8000f8e0004 */
[----:B------:R-:W-:Y:S02]  /*0930*/  @P1 IMAD.IADD R17, R17, 0x1, R15 ;  /* 0x0000000111111824 */ /* 0x000fe400078e020f */
[----:B--2---:R-:W-:-:S04]  /*0940*/  @!P1 IMAD.WIDE.U32 R8, R4, R13, R8 ;  /* 0x0000000d04089225 */ /* 0x004fc800078e0008 */
[----:B------:R-:W-:Y:S02]  /*0950*/  @!P1 IMAD.MOV.U32 R16, RZ, RZ, R8 ;  /* 0x000000ffff109224 */ /* 0x000fe400078e0008 */
[----:B------:R-:W-:Y:S01]  /*0960*/  @!P1 IMAD.MOV.U32 R17, RZ, RZ, R9 ;  /* 0x000000ffff119224 */ /* 0x000fe200078e0009 */
[----:B------:R-:W-:Y:S06]  /*0970*/  @!P2 BRA `(.L_x_5) ;  /* 0x00000000000ca947 */ /* 0x000fec0003800000 */
[----:B------:R-:W-:Y:S01]  /*0980*/  UCGABAR_WAIT ;  /* 0x0000000000007dc7 */ /* 0x000fe20008000000 */
[----:B------:R-:W-:Y:S01]  /*0990*/  CCTL.IVALL ;  /* 0x00000000ff00798f */ /* 0x000fe20002000000 */
[----:B------:R-:W-:Y:S05]  /*09a0*/  BRA `(.L_x_6) ;  /* 0x0000000000047947 */ /* 0x000fea0003800000 */
.L_x_5:
[----:B------:R-:W-:Y:S06]  /*09b0*/  BAR.SYNC.DEFER_BLOCKING 0x0 ;  /* 0x0000000000007b1d */ /* 0x000fec0000010000 */
.L_x_6:
[----:B------:R-:W-:Y:S05]  /*09c0*/  @!P3 BRA `(.L_x_7) ;  /* 0x000000700010b947 */ /* 0x000fea0003800000 */
[----:B------:R-:W-:-:S13]  /*09d0*/  ISETP.GT.U32.AND P0, PT, R10, 0x1, PT ;  /* 0x000000010a00780c */ /* 0x000fda0003f04070 */
[----:B------:R-:W-:Y:S05]  /*09e0*/  @P0 EXIT ;  /* 0x000000000000094d */ /* 0x000fea0003800000 */
[----:B------:R-:W-:Y:S01]  /*09f0*/  ULDC.64 UR4, c[0x0][0x650] ;  /* 0x0001940000047ab9 */ /* 0x000fe20000000a00 */
[----:B------:R-:W-:Y:S01]  /*0a00*/  PRMT R0, RZ, 0x7610, R0 ;  /* 0x00007610ff007816 */ /* 0x000fe20000000000 */
[----:B------:R-:W-:Y:S01]  /*0a10*/  IMAD.MOV.U32 R113, RZ, RZ, -0x1 ;  /* 0xffffffffff717424 */ /* 0x000fe200078e00ff */
[----:B------:R-:W-:Y:S01]  /*0a20*/  ISETP.GE.U32.AND P0, PT, R16, UR4, PT ;  /* 0x0000000410007c0c */ /* 0x000fe2000bf06070 */
[----:B------:R-:W-:Y:S02]  /*0a30*/  IMAD.MOV.U32 R103, RZ, RZ, -0x1 ;  /* 0xffffffffff677424 */ /* 0x000fe400078e00ff */
[----:B------:R-:W-:Y:S01]  /*0a40*/  IMAD.MOV.U32 R23, RZ, RZ, -0x1 ;  /* 0xffffffffff177424 */ /* 0x000fe200078e00ff */
[----:B------:R-:W-:-:S13]  /*0a50*/  ISETP.GE.U32.AND.EX P0, PT, R17, UR5, PT, P0 ;  /* 0x0000000511007c0c */ /* 0x000fda000bf06100 */
[----:B------:R-:W-:Y:S05]  /*0a60*/  @P0 BRA `(.L_x_8) ;  /* 0x00000004002c0947 */ /* 0x000fea0003800000 */
[----:B------:R-:W0:Y:S01]  /*0a70*/  LDC.64 R24, c[0x0][0x628] ;  /* 0x00018a00ff187b82 */ /* 0x000e220000000a00 */
[----:B------:R-:W-:Y:S02]  /*0a80*/  IMAD.MOV.U32 R8, RZ, RZ, R16 ;  /* 0x000000ffff087224 */ /* 0x000fe400078e0010 */
[----:B------:R-:W-:-:S05]  /*0a90*/  IMAD.MOV.U32 R9, RZ, RZ, R17 ;  /* 0x000000ffff097224 */ /* 0x000fca00078e0011 */
[----:B------:R-:W1:Y:S08]  /*0aa0*/  LDC R0, c[0x0][0x630] ;  /* 0x00018c00ff007b82 */ /* 0x000e700000000800 */
[----:B------:R-:W2:Y:S01]  /*0ab0*/  LDC.64 R26, c[0x0][0x620] ;  /* 0x00018800ff1a7b82 */ /* 0x000ea20000000a00 */
[----:B0-----:R-:W-:-:S04]  /*0ac0*/  ISETP.NE.U32.AND P0, PT, R24, RZ, PT ;  /* 0x000000ff1800720c */ /* 0x001fc80003f05070 */
[----:B------:R-:W-:-:S13]  /*0ad0*/  ISETP.NE.AND.EX P0, PT, R25, RZ, PT, P0 ;  /* 0x000000ff1900720c */ /* 0x000fda0003f05300 */
[----:B-12---:R-:W-:Y:S05]  /*0ae0*/  @!P0 BRA `(.L_x_9) ;  /* 0x0000000000288947 */ /* 0x006fea0003800000 */
[----:B------:R-:W0:Y:S02]  /*0af0*/  LDC R15, c[0x0][0x634] ;  /* 0x00018d00ff0f7b82 */ /* 0x000e240000000800 */
[----:B0-----:R-:W-:-:S05]  /*0b00*/  IADD3 R15, P0, R16, R15, RZ ;  /* 0x0000000f100f7210 */ /* 0x001fca0007f1e0ff */
[----:B------:R-:W-:-:S04]  /*0b10*/  IMAD.X R21, RZ, RZ, R17, P0 ;  /* 0x000000ffff157224 */ /* 0x000fc800000e0611 */
[----:B------:R-:W-:-:S04]  /*0b20*/  IMAD.WIDE.U32 R8, R21, R24, RZ ;  /* 0x0000001815087225 */ /* 0x000fc800078e00ff */
[----:B------:R-:W-:-:S04]  /*0b30*/  IMAD.WIDE.U32 R12, P0, R15, R25, R8 ;  /* 0x000000190f0c7225 */ /* 0x000fc80007800008 */
[----:B------:R-:W-:-:S04]  /*0b40*/  IMAD.WIDE.U32 R8, R15, R24, RZ ;  /* 0x000000180f087225 */ /* 0x000fc800078e00ff */
[----:B------:R-:W-:Y:S01]  /*0b50*/  IMAD.X R15, RZ, RZ, RZ, P0 ;  /* 0x000000ffff0f7224 */ /* 0x000fe200000e06ff */
[----:B------:R-:W-:Y:S01]  /*0b60*/  IADD3 RZ, P0, R9, R12, RZ ;  /* 0x0000000c09ff7210 */ /* 0x000fe20007f1e0ff */
[----:B------:R-:W-:-:S04]  /*0b70*/  IMAD.MOV.U32 R14, RZ, RZ, R13 ;  /* 0x000000ffff0e7224 */ /* 0x000fc800078e000d */
[----:B------:R-:W-:-:S08]  /*0b80*/  IMAD.WIDE.U32.X R8, R21, R25, R14, P0 ;  /* 0x0000001915087225 */ /* 0x000fd000000e040e */
.L_x_9:
[----:B------:R-:W0:Y:S01]  /*0b90*/  LDC.64 R28, c[0x0][0x640] ;  /* 0x00019000ff1c7b82 */ /* 0x000e220000000a00 */
[--C-:B------:R-:W-:Y:S01]  /*0ba0*/  SHF.R.U64 R30, R8, R0, R9.reuse ;  /* 0x00000000081e7219 */ /* 0x100fe20000001209 */
[----:B------:R-:W-:Y:S01]  /*0bb0*/  IMAD R20, R7, R20, R4 ;  /* 0x0000001407147224 */ /* 0x000fe200078e0204 */
[----:B------:R-:W-:Y:S02]  /*0bc0*/  SHF.R.U32.HI R0, RZ, R0, R9 ;  /* 0x00000000ff007219 */ /* 0x000fe40000011609 */
[----:B------:R-:W-:-:S03]  /*0bd0*/  IADD3 R5, P0, RZ, -R30, RZ ;  /* 0x8000001eff057210 */ /* 0x000fc60007f1e0ff */
[----:B------:R-:W1:Y:S02]  /*0be0*/  LDC R12, c[0x0][0x618] ;  /* 0x00018600ff0c7b82 */ /* 0x000e640000000800 */
[----:B------:R-:W-:-:S04]  /*0bf0*/  IMAD.X R9, RZ, RZ, ~R0, P0 ;  /* 0x000000ffff097224 */ /* 0x000fc800000e0e00 */
[-C--:B------:R-:W-:Y:S02]  /*0c00*/  IMAD R0, R9, R26.reuse, RZ ;  /* 0x0000001a09007224 */ /* 0x080fe400078e02ff */
[----:B------:R-:W2:Y:S01]  /*0c10*/  LDC R14, c[0x0][0x608] ;  /* 0x00018200ff0e7b82 */ /* 0x000ea20000000800 */
[----:B------:R-:W-:-:S04]  /*0c20*/  IMAD.WIDE.U32 R8, R5, R26, R16 ;  /* 0x0000001a05087225 */ /* 0x000fc800078e0010 */
[----:B------:R-:W-:Y:S02]  /*0c30*/  IMAD R5, R5, R27, R0 ;  /* 0x0000001b05057224 */ /* 0x000fe400078e0200 */
[----:B------:R-:W-:Y:S01]  /*0c40*/  IMAD.MOV.U32 R27, RZ, RZ, 0x1 ;  /* 0x00000001ff1b7424 */ /* 0x000fe200078e00ff */
[----:B------:R-:W3:Y:S01]  /*0c50*/  LDC R24, c[0x0][0x658] ;  /* 0x00019600ff187b82 */ /* 0x000ee20000000800 */
[----:B------:R-:W-:Y:S01]  /*0c60*/  IMAD.IADD R5, R9, 0x1, R5 ;  /* 0x0000000109057824 */ /* 0x000fe200078e0205 */
[----:B0-----:R-:W-:Y:S01]  /*0c70*/  ISETP.NE.U32.AND P0, PT, R28, RZ, PT ;  /* 0x000000ff1c00720c */ /* 0x001fe20003f05070 */
[----:B------:R-:W-:-:S03]  /*0c80*/  IMAD.MOV.U32 R9, RZ, RZ, -0x1 ;  /* 0xffffffffff097424 */ /* 0x000fc600078e00ff */
[----:B------:R-:W-:Y:S02]  /*0c90*/  ISETP.NE.AND.EX P0, PT, R29, RZ, PT, P0 ;  /* 0x000000ff1d00720c */ /* 0x000fe40003f05300 */
[----:B------:R-:W0:Y:S01]  /*0ca0*/  LDC R21, c[0x0][0x600] ;  /* 0x00018000ff157b82 */ /* 0x000e220000000800 */
[-CC-:B-1----:R-:W-:Y:S02]  /*0cb0*/  SHF.R.U64 R10, R8, R12.reuse, R5.reuse ;  /* 0x0000000c080a7219 */ /* 0x182fe40000001205 */
[----:B------:R-:W-:-:S05]  /*0cc0*/  SHF.R.U32.HI R5, RZ, R12, R5 ;  /* 0x0000000cff057219 */ /* 0x000fca0000011605 */
[----:B------:R-:W1:Y:S01]  /*0cd0*/  LDC R23, c[0x0][0x648] ;  /* 0x00019200ff177b82 */ /* 0x000e620000000800 */
[-CC-:B--2---:R-:W-:Y:S02]  /*0ce0*/  SHF.R.U64 R32, R10, R14.reuse, R5.reuse ;  /* 0x0000000e0a207219 */ /* 0x184fe40000001205 */
[----:B------:R-:W-:-:S05]  /*0cf0*/  SHF.R.U32.HI R5, RZ, R14, R5 ;  /* 0x0000000eff057219 */ /* 0x000fca0000011605 */
[----:B------:R-:W2:Y:S01]  /*0d00*/  LDC R25, c[0x0][0x638] ;  /* 0x00018e00ff197b82 */ /* 0x000ea20000000800 */
[-CC-:B---3--:R-:W-:Y:S02]  /*0d10*/  SHF.R.U64 R14, R32, R24.reuse, R5.reuse ;  /* 0x00000018200e7219 */ /* 0x188fe40000001205 */
[-C--:B------:R-:W-:Y:S02]  /*0d20*/  SHF.L.U32 R0, R9, R24.reuse, RZ ;  /* 0x0000001809007219 */ /* 0x080fe400000006ff */
[----:B------:R-:W-:Y:S01]  /*0d30*/  SHF.R.U32.HI R5, RZ, R24, R5 ;  /* 0x00000018ff057219 */ /* 0x000fe20000011605 */
[----:B------:R-:W-:Y:S01]  /*0d40*/  IMAD.MOV.U32 R4, RZ, RZ, R14 ;  /* 0x000000ffff047224 */ /* 0x000fe200078e000e */
[----:B------:R-:W-:Y:S01]  /*0d50*/  LOP3.LUT R7, RZ, R0, RZ, 0x33, !PT ;  /* 0x00000000ff077212 */ /* 0x000fe200078e33ff */
[----:B------:R-:W3:Y:S01]  /*0d60*/  LDC R26, c[0x0][0x610] ;  /* 0x00018400ff1a7b82 */ /* 0x000ee20000000800 */
[----:B------:R-:W-:Y:S05]  /*0d70*/  @!P0 BRA `(.L_x_10) ;  /* 0x0000000000288947 */ /* 0x000fea0003800000 */
[----:B------:R-:W4:Y:S02]  /*0d80*/  LDC R13, c[0x0][0x64c] ;  /* 0x00019300ff0d7b82 */ /* 0x000f240000000800 */
[----:B----4-:R-:W-:-:S05]  /*0d90*/  IADD3 R13, P0, R14, R13, RZ ;  /* 0x0000000d0e0d7210 */ /* 0x010fca0007f1e0ff */
        /* <DEDUP_REMOVED lines=8> */
.L_x_10:
[----:B-1----:R-:W-:Y:S01]  /*0e20*/  SHF.R.U64 R4, R4, R23, R5 ;  /* 0x0000001704047219 */ /* 0x002fe20000001205 */
[----:B0-----:R-:W-:Y:S01]  /*0e30*/  VIADD R5, R21, 0xffffffff ;  /* 0xffffffff15057836 */ /* 0x001fe20000000000 */
[----:B------:R-:W-:Y:S01]  /*0e40*/  SHF.L.U32 R0, R27, R24, RZ ;  /* 0x000000181b007219 */ /* 0x000fe200000006ff */
[----:B------:R-:W-:Y:S01]  /*0e50*/  IMAD.MOV.U32 R23, RZ, RZ, R30 ;  /* 0x000000ffff177224 */ /* 0x000fe200078e001e */
[----:B------:R-:W-:Y:S01]  /*0e60*/  LOP3.LUT R7, R32, R7, RZ, 0xc0, !PT ;  /* 0x0000000720077212 */ /* 0x000fe200078ec0ff */
[----:B------:R-:W-:Y:S01]  /*0e70*/  IMAD.MOV R8, RZ, RZ, -R4 ;  /* 0x000000ffff087224 */ /* 0x000fe200078e0a04 */
[----:B------:R-:W-:Y:S02]  /*0e80*/  SEL R3, R3, R20, !P1 ;  /* 0x0000001403037207 */ /* 0x000fe40004800000 */
[----:B------:R-:W-:Y:S01]  /*0e90*/  LOP3.LUT R5, R10, R5, RZ, 0xc0, !PT ;  /* 0x000000050a057212 */ /* 0x000fe200078ec0ff */
[----:B------:R-:W-:Y:S02]  /*0ea0*/  IMAD R4, R0, R4, R7 ;  /* 0x0000000400047224 */ /* 0x000fe400078e0207 */
[----:B--2---:R-:W-:-:S02]  /*0eb0*/  IMAD R0, R8, R25, R14 ;  /* 0x0000001908007224 */ /* 0x004fc400078e020e */
[----:B---3--:R-:W-:Y:S02]  /*0ec0*/  IMAD R3, R4, R26, R3 ;  /* 0x0000001a04037224 */ /* 0x008fe400078e0203 */
[----:B------:R-:W-:Y:S02]  /*0ed0*/  IMAD.MOV.U32 R7, RZ, RZ, 0x1 ;  /* 0x00000001ff077424 */ /* 0x000fe400078e00ff */
[----:B------:R-:W-:-:S03]  /*0ee0*/  IMAD R4, R0, R21, R5 ;  /* 0x0000001500047224 */ /* 0x000fc600078e0205 */
[----:B------:R-:W-:Y:S02]  /*0ef0*/  PRMT R0, R7, 0x7610, R0 ;  /* 0x0000761007007816 */ /* 0x000fe40000000000 */
[----:B------:R-:W-:Y:S02]  /*0f00*/  SEL R103, R4, R3, !P1 ;  /* 0x0000000304677207 */ /* 0x000fe40004800000 */
[----:B------:R-:W-:-:S07]  /*0f10*/  SEL R113, R3, R4, !P1 ;  /* 0x0000000403717207 */ /* 0x000fce0004800000 */
.L_x_8:
[----:B------:R-:W-:-:S08]  /*0f20*/  NOP ;  /* 0x0000000000007918 */ /* 0x000fd00000000000 */
[----:B------:R-:W0:Y:S02]  /*0f30*/  USETMAXREG.TRY_ALLOC.CTAPOOL UP0, 0xe8 ;  /* 0x000000e8000079c8 */ /* 0x000e240008000600 */
[----:B0-----:R-:W-:-:S13]  /*0f40*/  PLOP3.LUT P0, PT, PT, PT, UP0, 0x80, 0x0 ;  /* 0x000000000000781c */ /* 0x001fda0003f0f008 */
[----:B------:R-:W-:Y:S05]  /*0f50*/  @!P0 BRA `(.L_x_8) ;  /* 0xfffffffc00f08947 */ /* 0x000fea000383ffff */
[----:B------:R-:W-:Y:S01]  /*0f60*/  ULDC.64 UR4, c[0x0][0x598] ;  /* 0x0001660000047ab9 */ /* 0x000fe20000000a00 */
[----:B------:R-:W-:Y:S01]  /*0f70*/  ULDC.64 UR36, c[0x0][0x208] ;  /* 0x0000820000247ab9 */ /* 0x000fe20000000a00 */
[----:B------:R-:W-:-:S04]  /*0f80*/  ISETP.NE.U32.AND P0, PT, RZ, UR4, PT ;  /* 0x00000004ff007c0c */ /* 0x000fc8000bf05070 */
[----:B------:R-:W-:-:S13]  /*0f90*/  ISETP.NE.AND.EX P0, PT, RZ, UR5, PT, P0 ;  /* 0x00000005ff007c0c */ /* 0x000fda000bf05300 */
[----:B------:R-:W-:Y:S05]  /*0fa0*/  @!P0 BRA `(.L_x_11) ;  /* 0x00000000001c8947 */ /* 0x000fea0003800000 */
[----:B------:R-:W0:Y:S02]  /*0fb0*/  LDC.64 R4, c[0x0][0x598] ;  /* 0x00016600ff047b82 */ /* 0x000e240000000a00 */
[----:B0-----:R-:W2:Y:S02]  /*0fc0*/  LDG.E.64 R4, desc[UR36][R4.64] ;  /* 0x0000002404047981 */ /* 0x001ea4000c1e1b00 */
[----:B--2---:R-:W-:-:S04]  /*0fd0*/  ISETP.NE.U32.AND P0, PT, R4, RZ, PT ;  /* 0x000000ff0400720c */ /* 0x004fc80003f05070 */
[----:B------:R-:W-:-:S13]  /*0fe0*/  ISETP.NE.AND.EX P0, PT, R5, RZ, PT, P0 ;  /* 0x000000ff0500720c */ /* 0x000fda0003f05300 */
[----:B------:R-:W-:Y:S05]  /*0ff0*/  @!P0 BRA `(.L_x_11) ;  /* 0x0000000000088947 */ /* 0x000fea0003800000 */
[----:B------:R0:W5:Y:S01]  /*1000*/  LD.E R90, desc[UR36][R4.64] ;  /* 0x00000024045a7980 */ /* 0x000162000c101900 */
[----:B------:R-:W-:Y:S05]  /*1010*/  BRA `(.L_x_12) ;  /* 0x0000000000247947 */ /* 0x000fea0003800000 */
.L_x_11:
[----:B------:R-:W-:Y:S02]  /*1020*/  ULDC.64 UR4, c[0x0][0x588] ;  /* 0x0001620000047ab9 */ /* 0x000fe40000000a00 */
[----:B------:R-:W-:-:S04]  /*1030*/  ISETP.NE.U32.AND P0, PT, RZ, UR4, PT ;  /* 0x00000004ff007c0c */ /* 0x000fc8000bf05070 */
[----:B------:R-:W-:-:S13]  /*1040*/  ISETP.NE.AND.EX P0, PT, RZ, UR5, PT, P0 ;  /* 0x00000005ff007c0c */ /* 0x000fda000bf05300 */
[----:B------:R-:W-:Y:S05]  /*1050*/  @!P0 BRA `(.L_x_13) ;  /* 0x00000000000c8947 */ /* 0x000fea0003800000 */
[----:B------:R-:W0:Y:S02]  /*1060*/  LDC.64 R90, c[0x0][0x588] ;  /* 0x00016200ff5a7b82 */ /* 0x000e240000000a00 */
[----:B0-----:R1:W5:Y:S01]  /*1070*/  LDG.E R90, desc[UR36][R90.64] ;  /* 0x000000245a5a7981 */ /* 0x001362000c1e1900 */
[----:B------:R-:W-:Y:S05]  /*1080*/  BRA `(.L_x_12) ;  /* 0x0000000000087947 */ /* 0x000fea0003800000 */
.L_x_13:
[----:B------:R-:W-:Y:S02]  /*1090*/  ULDC UR4, c[0x0][0x580] ;  /* 0x0001600000047ab9 */ /* 0x000fe40000000800 */
[----:B------:R-:W-:-:S07]  /*10a0*/  IMAD.U32 R90, RZ, RZ, UR4 ;  /* 0x00000004ff5a7e24 */ /* 0x000fce000f8e00ff */
.L_x_12:
[----:B------:R-:W-:Y:S02]  /*10b0*/  ULDC.64 UR4, c[0x0][0x5a0] ;  /* 0x0001680000047ab9 */ /* 0x000fe40000000a00 */
[----:B------:R-:W-:-:S04]  /*10c0*/  ISETP.NE.U32.AND P0, PT, RZ, UR4, PT ;  /* 0x00000004ff007c0c */ /* 0x000fc8000bf05070 */
[----:B------:R-:W-:-:S13]  /*10d0*/  ISETP.NE.AND.EX P0, PT, RZ, UR5, PT, P0 ;  /* 0x00000005ff007c0c */ /* 0x000fda000bf05300 */
[----:B------:R-:W-:Y:S05]  /*10e0*/  @!P0 BRA `(.L_x_14) ;  /* 0x00000000001c8947 */ /* 0x000fea0003800000 */
[----:B0-----:R-:W0:Y:S02]  /*10f0*/  LDC.64 R4, c[0x0][0x5a0] ;  /* 0x00016800ff047b82 */ /* 0x001e240000000a00 */
[----:B0-----:R-:W2:Y:S02]  /*1100*/  LDG.E.64 R4, desc[UR36][R4.64] ;  /* 0x0000002404047981 */ /* 0x001ea4000c1e1b00 */
[----:B--2---:R-:W-:-:S04]  /*1110*/  ISETP.NE.U32.AND P0, PT, R4, RZ, PT ;  /* 0x000000ff0400720c */ /* 0x004fc80003f05070 */
[----:B------:R-:W-:-:S13]  /*1120*/  ISETP.NE.AND.EX P0, PT, R5, RZ, PT, P0 ;  /* 0x000000ff0500720c */ /* 0x000fda0003f05300 */
[----:B------:R-:W-:Y:S05]  /*1130*/  @!P0 BRA `(.L_x_14) ;  /* 0x0000000000088947 */ /* 0x000fea0003800000 */
[----:B-1----:R0:W5:Y:S01]  /*1140*/  LD.E R91, desc[UR36][R4.64] ;  /* 0x00000024045b7980 */ /* 0x002162000c101900 */
[----:B------:R-:W-:Y:S05]  /*1150*/  BRA `(.L_x_15) ;  /* 0x0000000000247947 */ /* 0x000fea0003800000 */
.L_x_14:
[----:B------:R-:W-:Y:S02]  /*1160*/  ULDC.64 UR4, c[0x0][0x590] ;  /* 0x0001640000047ab9 */ /* 0x000fe40000000a00 */
[----:B------:R-:W-:-:S04]  /*1170*/  ISETP.NE.U32.AND P0, PT, RZ, UR4, PT ;  /* 0x00000004ff007c0c */ /* 0x000fc8000bf05070 */
[----:B------:R-:W-:-:S13]  /*1180*/  ISETP.NE.AND.EX P0, PT, RZ, UR5, PT, P0 ;  /* 0x00000005ff007c0c */ /* 0x000fda000bf05300 */
[----:B------:R-:W-:Y:S05]  /*1190*/  @!P0 BRA `(.L_x_16) ;  /* 0x00000000000c8947 */ /* 0x000fea0003800000 */
[----:B0-----:R-:W1:Y:S02]  /*11a0*/  LDC.64 R4, c[0x0][0x590] ;  /* 0x00016400ff047b82 */ /* 0x001e640000000a00 */
[----:B-1----:R1:W5:Y:S01]  /*11b0*/  LDG.E R91, desc[UR36][R4.64] ;  /* 0x00000024045b7981 */ /* 0x002362000c1e1900 */
[----:B------:R-:W-:Y:S05]  /*11c0*/  BRA `(.L_x_15) ;  /* 0x0000000000087947 */ /* 0x000fea0003800000 */
.L_x_16:
[----:B------:R-:W-:Y:S02]  /*11d0*/  ULDC UR4, c[0x0][0x584] ;  /* 0x0001610000047ab9 */ /* 0x000fe40000000800 */
[----:B-1----:R-:W-:-:S07]  /*11e0*/  IMAD.U32 R91, RZ, RZ, UR4 ;  /* 0x00000004ff5b7e24 */ /* 0x002fce000f8e00ff */
.L_x_15:
[----:B------:R-:W-:-:S13]  /*11f0*/  LOP3.LUT P0, RZ, R0, 0xff, RZ, 0xc0, !PT ;  /* 0x000000ff00ff7812 */ /* 0x000fda000780c0ff */
[----:B------:R-:W-:Y:S05]  /*1200*/  @!P0 EXIT ;  /* 0x000000000000894d */ /* 0x000fea0003800000 */
[----:B------:R-:W2:Y:S01]  /*1210*/  LDC R96, c[0x0][0x658] ;  /* 0x00019600ff607b82 */ /* 0x000ea20000000800 */
[----:B------:R-:W-:Y:S01]  /*1220*/  ULDC.64 UR6, c[0x0][0x288] ;  /* 0x0000a20000067ab9 */ /* 0x000fe20000000a00 */
[----:B------:R-:W-:Y:S01]  /*1230*/  LOP3.LUT R6, R6, 0x1, RZ, 0xc0, !PT ;  /* 0x0000000106067812 */ /* 0x000fe200078ec0ff */
[----:B------:R-:W-:Y:S01]  /*1240*/  UIADD3 UR4, UR7, 0x3f, URZ ;  /* 0x0000003f07047890 */ /* 0x000fe2000fffe03f */
[----:B------:R-:W-:Y:S01]  /*1250*/  SHF.R.U32.HI R0, RZ, 0x2, R98 ;  /* 0x00000002ff007819 */ /* 0x000fe20000011662 */
[----:B01----:R-:W-:Y:S01]  /*1260*/  IMAD.MOV.U32 R5, RZ, RZ, -0x1 ;  /* 0xffffffffff057424 */ /* 0x003fe200078e00ff */
[----:B------:R-:W-:Y:S01]  /*1270*/  SHF.R.U32.HI R11, RZ, 0x1, R11 ;  /* 0x00000001ff0b7819 */ /* 0x000fe2000001160b */
[----:B------:R-:W-:Y:S01]  /*1280*/  USHF.R.S32.HI UR5, URZ, 0x1f, UR4 ;  /* 0x0000001f3f057899 */ /* 0x000fe20008011404 */
[----:B------:R-:W0:Y:S01]  /*1290*/  LDC.64 R92, c[0x0][0x5c8] ;  /* 0x00017200ff5c7b82 */ /* 0x000e220000000a00 */
[----:B------:R-:W-:Y:S01]  /*12a0*/  IMAD.SHL.U32 R3, R6, 0x40, RZ ;  /* 0x0000004006037824 */ /* 0x000fe200078e00ff */
[----:B------:R-:W-:Y:S01]  /*12b0*/  LOP3.LUT R0, R0, 0x7, RZ, 0xc0, !PT ;  /* 0x0000000700007812 */ /* 0x000fe200078ec0ff */
[----:B------:R-:W-:Y:S01]  /*12c0*/  ULEA.HI UR5, UR5, UR4, URZ, 0x6 ;  /* 0x0000000405057291 */ /* 0x000fe2000f8f303f */
[----:B------:R-:W-:Y:S01]  /*12d0*/  LOP3.LUT R11, R11, 0x30, RZ, 0xc0, !PT ;  /* 0x000000300b0b7812 */ /* 0x000fe200078ec0ff */
[----:B------:R-:W-:Y:S01]  /*12e0*/  IMAD.MOV.U32 R7, RZ, RZ, 0x1 ;  /* 0x00000001ff077424 */ /* 0x000fe200078e00ff */
[--C-:B------:R-:W-:Y:S01]  /*12f0*/  LOP3.LUT R88, R3, 0x40, R0.reuse, 0xe2, !PT ;  /* 0x0000004003587812 */ /* 0x100fe200078ee200 */
[----:B------:R-:W-:Y:S01]  /*1300*/  USHF.R.S32.HI UR43, URZ, 0x6, UR5 ;  /* 0x000000063f2b7899 */ /* 0x000fe20008011405 */
[----:B------:R-:W1:Y:S01]  /*1310*/  LDC R100, c[0x0][0x600] ;  /* 0x00018000ff647b82 */ /* 0x000e620000000800 */
[-C--:B------:R-:W-:Y:S01]  /*1320*/  IADD3 R3, RZ, -R11.reuse, -R0 ;  /* 0x8000000bff037210 */ /* 0x080fe20007ffe800 */
[----:B------:R-:W-:Y:S01]  /*1330*/  IMAD.U32 R4, RZ, RZ, UR6 ;  /* 0x00000006ff047e24 */ /* 0x000fe2000f8e00ff */
[C---:B------:R-:W-:Y:S01]  /*1340*/  LOP3.LUT R97, R98.reuse, 0x3, RZ, 0xc0, !PT ;  /* 0x0000000362617812 */ /* 0x040fe200078ec0ff */
[----:B------:R-:W-:Y:S01]  /*1350*/  UISETP.LT.AND UP0, UPT, UR43, 0x1, UPT ;  /* 0x000000012b00788c */ /* 0x000fe2000bf01270 */
[----:B------:R-:W-:Y:S01]  /*1360*/  LOP3.LUT R99, R98, 0x80, RZ, 0xc0, !PT ;  /* 0x0000008062637812 */ /* 0x000fe200078ec0ff */
[----:B------:R-:W-:Y:S01]  /*1370*/  IMAD R3, R6, -0x40, R3 ;  /* 0xffffffc006037824 */ /* 0x000fe200078e0203 */
[----:B------:R-:W-:Y:S01]  /*1380*/  ULDC UR4, c[0x0][0x284] ;  /* 0x0000a10000047ab9 */ /* 0x000fe20000000800 */
[-C--:B--2---:R-:W-:Y:S01]  /*1390*/  SHF.L.U32 R5, R5, R96.reuse, RZ ;  /* 0x0000006005057219 */ /* 0x084fe200000006ff */
[----:B------:R-:W-:Y:S01]  /*13a0*/  USEL UR44, UR43, 0x1, UP0 ;  /* 0x000000012b2c7887 */ /* 0x000fe20008000000 */
[----:B------:R-:W-:Y:S01]  /*13b0*/  IMAD R97, R97, -0x2, R4 ;  /* 0xfffffffe61617824 */ /* 0x000fe200078e0204 */
[----:B------:R-:W-:Y:S01]  /*13c0*/  LOP3.LUT R88, R88, R11, RZ, 0xfc, !PT ;  /* 0x0000000b58587212 */ /* 0x000fe200078efcff */
[----:B------:R-:W-:Y:S01]  /*13d0*/  IMAD.SHL.U32 R98, R98, 0x2, RZ ;  /* 0x0000000262627824 */ /* 0x000fe200078e00ff */
[----:B------:R-:W-:Y:S01]  /*13e0*/  SHF.L.U32 R96, R7, R96, RZ ;  /* 0x0000006007607219 */ /* 0x000fe200000006ff */
[----:B------:R-:W-:Y:S01]  /*13f0*/  VIADD R102, R3, UR4 ;  /* 0x0000000403667c36 */ /* 0x000fe20008000000 */
[----:B------:R-:W-:Y:S01]  /*1400*/  LOP3.LUT R118, R18, 0x1, RZ, 0xfc, !PT ;  /* 0x0000000112767812 */ /* 0x000fe200078efcff */
[----:B------:R-:W-:Y:S01]  /*1410*/  IMAD.MOV.U32 R89, RZ, RZ, RZ ;  /* 0x000000ffff597224 */ /* 0x000fe200078e00ff */
[C-C-:B0-----:R-:W-:Y:S01]  /*1420*/  SHF.L.U64.HI R94, R92.reuse, 0x7, R93.reuse ;  /* 0x000000075c5e7819 */ /* 0x141fe2000001025d */
[----:B------:R-:W-:Y:S01]  /*1430*/  UIADD3 UR44, UR43, -UR44, URZ ;  /* 0x8000002c2b2c7290 */ /* 0x000fe2000fffe03f */
[C---:B------:R-:W-:Y:S01]  /*1440*/  SHF.L.U64.HI R95, R92.reuse, 0x3, R93 ;  /* 0x000000035c5f7819 */ /* 0x040fe2000001025d */
[C---:B------:R-:W-:Y:S01]  /*1450*/  IMAD.SHL.U32 R93, R92.reuse, 0x80, RZ ;  /* 0x000000805c5d7824 */ /* 0x040fe200078e00ff */
[----:B------:R-:W-:Y:S01]  /*1460*/  SHF.R.U32.HI R99, RZ, 0x7, R99 ;  /* 0x00000007ff637819 */ /* 0x000fe20000011663 */
[----:B------:R-:W-:Y:S01]  /*1470*/  IMAD.SHL.U32 R92, R92, 0x8, RZ ;  /* 0x000000085c5c7824 */ /* 0x000fe200078e00ff */
[----:B------:R-:W-:Y:S01]  /*1480*/  LOP3.LUT R101, RZ, R5, RZ, 0x33, !PT ;  /* 0x00000005ff657212 */ /* 0x000fe200078e33ff */
[----:B-1----:R-:W-:Y:S01]  /*1490*/  VIADD R100, R100, 0xffffffff ;  /* 0xffffffff64647836 */ /* 0x002fe20000000000 */
[----:B------:R-:W-:Y:S01]  /*14a0*/  UMOV UR40, URZ ;  /* 0x0000003f00287c82 */ /* 0x000fe20008000000 */
[----:B------:R-:W-:-:S05]  /*14b0*/  UMOV UR42, URZ ;  /* 0x0000003f002a7c82 */ /* 0x000fca0008000000 */
.L_x_160:
[----:B0-----:R-:W0:Y:S01]  /*14c0*/  SHFL.IDX PT, R0, R99, RZ, 0x1f ;  /* 0x00001fff63007589 */ /* 0x001e2200000e0000 */
[----:B-1----:R-:W1:Y:S01]  /*14d0*/  S2UR UR7, SR_CgaCtaId ;  /* 0x00000000000779c3 */ /* 0x002e620000008800 */
[----:B------:R-:W-:Y:S01]  /*14e0*/  UMOV UR6, 0x400 ;  /* 0x0000040000067882 */ /* 0x000fe20000000000 */
[----:B0-----:R-:W-:Y:S01]  /*14f0*/  R2UR UR4, R0 ;  /* 0x00000000000472ca */ /* 0x001fe200000e0000 */
[----:B-1----:R-:W-:-:S12]  /*1500*/  ULEA UR6, UR7, UR6, 0x18 ;  /* 0x0000000607067291 */ /* 0x002fd8000f8ec03f */
[----:B------:R-:W-:-:S04]  /*1510*/  ULEA.HI UR5, UR4, UR4, URZ, 0x1 ;  /* 0x0000000404057291 */ /* 0x000fc8000f8f083f */
[----:B------:R-:W-:-:S04]  /*1520*/  ULOP3.LUT UR5, UR5, 0x7fffe, URZ, 0xc0, !UPT ;  /* 0x0007fffe05057892 */ /* 0x000fc8000f8ec03f */
[----:B------:R-:W-:-:S03]  /*1530*/  UIADD3 UR5, UR4, -UR5, URZ ;  /* 0x8000000504057290 */ /* 0x000fc6000fffe03f */
[----:B------:R-:W-:Y:S01]  /*1540*/  ULDC UR4, c[0x0][0x28c] ;  /* 0x0000a30000047ab9 */ /* 0x000fe20000000800 */
[----:B------:R-:W-:Y:S01]  /*1550*/  ULEA UR5, UR5, UR6, 0xd ;  /* 0x0000000605057291 */ /* 0x000fe2000f8e683f */
[----:B------:R-:W-:-:S03]  /*1560*/  ISETP.LT.AND P0, PT, RZ, UR4, PT ;  /* 0x00000004ff007c0c */ /* 0x000fc6000bf01270 */
[----:B------:R-:W-:-:S04]  /*1570*/  UIADD3 UR5, UR5, 0x100, URZ ;  /* 0x0000010005057890 */ /* 0x000fc8000fffe03f */
[----:B------:R-:W-:-:S04]  /*1580*/  USHF.R.U32.HI UR5, URZ, 0x4, UR5 ;  /* 0x000000043f057899 */ /* 0x000fc80008011605 */
[----:B------:R-:W-:-:S04]  /*1590*/  ULOP3.LUT UR5, UR5, 0x3fff, URZ, 0xc0, !UPT ;  /* 0x00003fff05057892 */ /* 0x000fc8000f8ec03f */
[----:B------:R-:W-:Y:S01]  /*15a0*/  ULOP3.LUT UR45, UR5, 0x10000, URZ, 0xfc, !UPT ;  /* 0x00010000052d7892 */ /* 0x000fe2000f8efc3f */
[----:B--234-:R-:W-:Y:S11]  /*15b0*/  @P0 BRA `(.L_x_17) ;  /* 0x0000000000400947 */ /* 0x01cff60003800000 */
[----:B------:R-:W-:Y:S01]  /*15c0*/  MOV R0, 0x0 ;  /* 0x0000000000007802 */ /* 0x000fe20000000f00 */
[----:B------:R-:W-:Y:S01]  /*15d0*/  ULDC.64 UR4, c[0x4][0x68] ;  /* 0x01001a0000047ab9 */ /* 0x000fe20000000a00 */
[----:B------:R-:W-:Y:S01]  /*15e0*/  ULDC.64 UR6, c[0x4][0x8] ;  /* 0x0100020000067ab9 */ /* 0x000fe20000000a00 */
[----:B------:R-:W-:Y:S01]  /*15f0*/  IMAD.U32 R4, RZ, RZ, UR4 ;  /* 0x00000004ff047e24 */ /* 0x000fe2000f8e00ff */
[----:B------:R0:W1:Y:S01]  /*1600*/  LDC.64 R14, c[0x4][R0] ;  /* 0x01000000000e7b82 */ /* 0x0000620000000a00 */
[----:B------:R-:W-:Y:S01]  /*1610*/  IMAD.U32 R5, RZ, RZ, UR5 ;  /* 0x00000005ff057e24 */ /* 0x000fe2000f8e00ff */
[----:B------:R-:W-:Y:S01]  /*1620*/  ULDC.64 UR4, c[0x4][0x70] ;  /* 0x01001c0000047ab9 */ /* 0x000fe20000000a00 */
[----:B------:R-:W-:Y:S02]  /*1630*/  IMAD.U32 R10, RZ, RZ, UR6 ;  /* 0x00000006ff0a7e24 */ /* 0x000fe4000f8e00ff */
[----:B------:R-:W-:Y:S02]  /*1640*/  IMAD.U32 R6, RZ, RZ, UR4 ;  /* 0x00000004ff067e24 */ /* 0x000fe4000f8e00ff */
[----:B------:R-:W-:-:S02]  /*1650*/  IMAD.U32 R7, RZ, RZ, UR5 ;  /* 0x00000005ff077e24 */ /* 0x000fc4000f8e00ff */
[----:B------:R-:W-:Y:S02]  /*1660*/  IMAD.U32 R11, RZ, RZ, UR7 ;  /* 0x00000007ff0b7e24 */ /* 0x000fe4000f8e00ff */
[----:B------:R-:W-:Y:S02]  /*1670*/  IMAD.MOV.U32 R8, RZ, RZ, 0x1e1 ;  /* 0x000001e1ff087424 */ /* 0x000fe400078e00ff */
[----:B------:R-:W-:Y:S02]  /*1680*/  IMAD.MOV.U32 R12, RZ, RZ, 0x1 ;  /* 0x00000001ff0c7424 */ /* 0x000fe400078e00ff */
[----:B0-----:R-:W-:-:S07]  /*1690*/  IMAD.MOV.U32 R13, RZ, RZ, RZ ;  /* 0x000000ffff0d7224 */ /* 0x001fce00078e00ff */
[----:B------:R-:W-:-:S07]  /*16a0*/  LEPC R20, `(.L_x_17) ;  /* 0x000000001014794e */ /* 0x000fce0000000000 */
[----:B-1---5:R-:W-:Y:S05]  /*16b0*/  CALL.ABS.NOINC R14 ;  /* 0x000000000e007343 */ /* 0x022fea0003c00000 */
.L_x_17:
[----:B------:R-:W-:-:S13]  /*16c0*/  ISETP.NE.AND P0, PT, R118, 0x3, PT ;  /* 0x000000037600780c */ /* 0x000fda0003f05270 */
[----:B------:R-:W-:Y:S05]  /*16d0*/  @!P0 BRA `(.L_x_18) ;  /* 0x0000000000048947 */ /* 0x000fea0003800000 */
[----:B------:R-:W-:Y:S01]  /*16e0*/  BPT.TRAP 0x1 ;  /* 0x000000040000795c */ /* 0x000fe20000300000 */
.L_x_18:
[----:B------:R-:W0:Y:S01]  /*16f0*/  S2UR UR5, SR_CgaCtaId ;  /* 0x00000000000579c3 */ /* 0x000e220000008800 */
[----:B------:R-:W-:Y:S01]  /*1700*/  UMOV UR4, 0x400 ;  /* 0x0000040000047882 */ /* 0x000fe20000000000 */
[----:B------:R-:W-:Y:S02]  /*1710*/  IMAD.U32 R0, RZ, RZ, UR40 ;  /* 0x00000028ff007e24 */ /* 0x000fe4000f8e00ff */
[----:B------:R-:W-:-:S03]  /*1720*/  IMAD.U32 R3, RZ, RZ, UR42 ;  /* 0x0000002aff037e24 */ /* 0x000fc6000f8e00ff */
[----:B------:R-:W-:Y:S01]  /*1730*/  SHF.L.U32 R0, R0, 0x1f, RZ ;  /* 0x0000001f00007819 */ /* 0x000fe200000006ff */
[----:B0-----:R-:W-:-:S06]  /*1740*/  ULEA UR4, UR5, UR4, 0x18 ;  /* 0x0000000405047291 */ /* 0x001fcc000f8ec03f */
[----:B------:R-:W-:-:S04]  /*1750*/  IMAD.U32 R6, RZ, RZ, UR4 ;  /* 0x00000004ff067e24 */ /* 0x000fc8000f8e00ff */
[----:B------:R-:W-:-:S04]  /*1760*/  IMAD R3, R3, 0x8, R6 ;  /* 0x0000000803037824 */ /* 0x000fc800078e0206 */
[----:B------:R0:W1:Y:S01]  /*1770*/  SYNCS.PHASECHK.TRANS64.TRYWAIT P1, [R3+URZ], R0 ;  /* 0x00000000030075a7 */ /* 0x000062000802017f */
[----:B------:R-:W-:Y:S05]  /*1780*/  @!P0 BRA `(.L_x_19) ;  /* 0x0000000000048947 */ /* 0x000fea0003800000 */
[----:B------:R-:W-:Y:S01]  /*1790*/  BPT.TRAP 0x1 ;  /* 0x000000040000795c */ /* 0x000fe20000300000 */
.L_x_19:
[----:B------:R-:W-:-:S05]  /*17a0*/  IMAD.U32 R4, RZ, RZ, UR44 ;  /* 0x0000002cff047e24 */ /* 0x000fca000f8e00ff */
[----:B------:R-:W-:Y:S01]  /*17b0*/  ISETP.GE.AND P2, PT, R4, 0x1, PT ;  /* 0x000000010400780c */ /* 0x000fe20003f46270 */
[----:B-1----:R-:W-:-:S12]  /*17c0*/  @P1 BRA `(.L_x_20) ;  /* 0x0000000000081947 */ /* 0x002fd80003800000 */
[----:B------:R-:W1:Y:S02]  /*17d0*/  SYNCS.PHASECHK.TRANS64.TRYWAIT P1, [R3+URZ], R0 ;  /* 0x00000000030075a7 */ /* 0x000e64000802017f */
[----:B-1----:R-:W-:Y:S05]  /*17e0*/  @!P1 BRA `(.L_x_21) ;  /* 0x00000078004c9947 */ /* 0x002fea0003800000 */
.L_x_20:
[----:B------:R-:W-:Y:S05]  /*17f0*/  WARPSYNC.ALL ;  /* 0x0000000000007948 */ /* 0x000fea0003800000 */
[----:B------:R-:W-:Y:S01]  /*1800*/  R2UR UR4, R6 ;  /* 0x00000000060472ca */ /* 0x000fe200000e0000 */
[----:B------:R-:W-:Y:S01]  /*1810*/  ULEA UR8, UR42, UR45, 0xc ;  /* 0x0000002d2a087291 */ /* 0x000fe2000f8e603f */
[----:B------:R-:W-:Y:S01]  /*1820*/  WARPGROUP.ARRIVE ;  /* 0x00000000000079c5 */ /* 0x000fe20000000000 */
[----:B------:R-:W-:Y:S01]  /*1830*/  UMOV UR9, 0x40000040 ;  /* 0x4000004000097882 */ /* 0x000fe20000000000 */
[----:B------:R-:W-:Y:S01]  /*1840*/  UMOV UR11, 0x40000040 ;  /* 0x40000040000b7882 */ /* 0x000fe20000000000 */
[----:B------:R-:W-:Y:S01]  /*1850*/  UIADD3 UR12, UR8, 0x400, URZ ;  /* 0x00000400080c7890 */ /* 0x000fe2000fffe03f */
[----:B------:R-:W-:Y:S01]  /*1860*/  UMOV UR15, UR11 ;  /* 0x0000000b000f7c82 */ /* 0x000fe20008000000 */
[----:B------:R-:W-:Y:S01]  /*1870*/  UMOV UR13, 0x40000040 ;  /* 0x40000040000d7882 */ /* 0x000fe20000000000 */
[----:B------:R-:W-:-:S05]  /*1880*/  UIADD3 UR5, UR8, 0x402, URZ ;  /* 0x0000040208057890 */ /* 0x000fca000fffe03f */
[----:B------:R-:W-:-:S04]  /*1890*/  UIADD3 UR4, UR4, 0x40100, URZ ;  /* 0x0004010004047890 */ /* 0x000fc8000fffe03f */
[----:B------:R-:W-:-:S04]  /*18a0*/  USHF.R.U32.HI UR4, URZ, 0x4, UR4 ;  /* 0x000000043f047899 */ /* 0x000fc80008011604 */
[----:B------:R-:W-:-:S04]  /*18b0*/  ULOP3.LUT UR4, UR4, 0x3fff, URZ, 0xc0, !UPT ;  /* 0x00003fff04047892 */ /* 0x000fc8000f8ec03f */
[----:B------:R-:W-:-:S04]  /*18c0*/  ULOP3.LUT UR4, UR4, 0x10000, URZ, 0xfc, !UPT ;  /* 0x0001000004047892 */ /* 0x000fc8000f8efc3f */
[----:B------:R-:W-:-:S07]  /*18d0*/  ULEA UR6, UR42, UR4, 0xa ;  /* 0x000000042a067291 */ /* 0x000fce000f8e503f */
[----:B------:R-:W-:Y:S02]  /*18e0*/  UMOV UR10, UR6 ;  /* 0x00000006000a7c82 */ /* 0x000fe40008000000 */
[----:B------:R-:W-:Y:S01]  /*18f0*/  HGMMA.64x64x8.F32.TF32 R56, gdesc[UR8], RZ, !UPT, gsb0 ;  /* 0x04e00000083879f0 */ /* 0x000fe2000c0028ff */
[----:B------:R-:W-:Y:S01]  /*1900*/  UMOV UR14, UR10 ;  /* 0x0000000a000e7c82 */ /* 0x000fe20008000000 */
[----:B------:R-:W-:Y:S01]  /*1910*/  UIADD3 UR10, UR6, 0x206, URZ ;  /* 0x00000206060a7890 */ /* 0x000fe2000fffe03f */
[----:B------:R-:W-:Y:S01]  /*1920*/  UMOV UR9, 0x40000040 ;  /* 0x4000004000097882 */ /* 0x000fe20000000000 */
[----:B------:R-:W-:Y:S01]  /*1930*/  UMOV UR11, 0x40000040 ;  /* 0x40000040000b7882 */ /* 0x000fe20000000000 */
[----:B------:R-:W-:Y:S02]  /*1940*/  WARPGROUP.DEPBAR.LE gsb0, 0x0 ;  /* 0x00008000000079c5 */ /* 0x000fe40000010000 */
[----:B------:R-:W-:-:S06]  /*1950*/  WARPGROUP.ARRIVE ;  /* 0x00000000000079c5 */ /* 0x000fcc0000000000 */
[----:B------:R-:W-:Y:S01]  /*1960*/  HGMMA.64x64x8.F32.TF32 R24, gdesc[UR12], RZ, !UPT, gsb0 ;  /* 0x04e000000c1879f0 */ /* 0x000fe2000c0028ff */
[----:B------:R-:W-:Y:S02]  /*1970*/  UIADD3 UR12, UR8, 0x2, URZ ;  /* 0x00000002080c7890 */ /* 0x000fe4000fffe03f */
[----:B------:R-:W-:Y:S01]  /*1980*/  UIADD3 UR14, UR6, 0x2, URZ ;  /* 0x00000002060e7890 */ /* 0x000fe2000fffe03f */
[----:B------:R-:W-:Y:S01]  /*1990*/  UMOV UR13, 0x40000040 ;  /* 0x40000040000d7882 */ /* 0x000fe20000000000 */
[----:B------:R-:W-:Y:S01]  /*19a0*/  UMOV UR15, 0x40000040 ;  /* 0x40000040000f7882 */ /* 0x000fe20000000000 */
[----:B------:R-:W-:Y:S02]  /*19b0*/  WARPGROUP.DEPBAR.LE gsb0, 0x0 ;  /* 0x00008000000079c5 */ /* 0x000fe40000010000 */
[----:B------:R-:W-:-:S06]  /*19c0*/  WARPGROUP.ARRIVE ;  /* 0x00000000000079c5 */ /* 0x000fcc0000000000 */
[----:B------:R-:W-:Y:S01]  /*19d0*/  HGMMA.64x64x8.F32.TF32 R56, gdesc[UR12], R56, gsb0 ;  /* 0x04e000000c3879f0 */ /* 0x000fe20008002838 */
[----:B------:R-:W-:Y:S01]  /*19e0*/  UMOV UR12, UR5 ;  /* 0x00000005000c7c82 */ /* 0x000fe20008000000 */
[----:B------:R-:W-:Y:S01]  /*19f0*/  UMOV UR13, 0x40000040 ;  /* 0x40000040000d7882 */ /* 0x000fe20000000000 */
[----:B------:R-:W-:Y:S01]  /*1a00*/  UIADD3 UR5, UR8, 0x404, URZ ;  /* 0x0000040408057890 */ /* 0x000fe2000fffe03f */
[----:B------:R-:W-:Y:S02]  /*1a10*/  WARPGROUP.DEPBAR.LE gsb0, 0x0 ;  /* 0x00008000000079c5 */ /* 0x000fe40000010000 */
[----:B------:R-:W-:-:S06]  /*1a20*/  WARPGROUP.ARRIVE ;  /* 0x00000000000079c5 */ /* 0x000fcc0000000000 */
[----:B------:R-:W-:Y:S01]  /*1a30*/  HGMMA.64x64x8.F32.TF32 R24, gdesc[UR12], R24, gsb0 ;  /* 0x04e000000c1879f0 */ /* 0x000fe20008002818 */
        /* <DEDUP_REMOVED lines=56> */
[----:B------:R-:W-:Y:S01]  /*1dc0*/  UIADD3 UR6, UR8, 0xc06, URZ ;  /* 0x00000c0608067890 */ /* 0x000fe2000fffe03f */
[----:B------:R-:W-:Y:S02]  /*1dd0*/  WARPGROUP.DEPBAR.LE gsb0, 0x0 ;  /* 0x00008000000079c5 */ /* 0x000fe40000010000 */
[----:B------:R-:W-:-:S06]  /*1de0*/  WARPGROUP.ARRIVE ;  /* 0x00000000000079c5 */ /* 0x000fcc0000000000 */
[----:B------:R-:W-:Y:S01]  /*1df0*/  HGMMA.64x64x8.F32.TF32 R56, gdesc[UR12], R56, gsb0 ;  /* 0x04e000000c3879f0 */ /* 0x000fe20008002838 */
[----:B------:R-:W-:Y:S01]  /*1e00*/  UMOV UR12, UR5 ;  /* 0x00000005000c7c82 */ /* 0x000fe20008000000 */
[----:B------:R-:W-:Y:S01]  /*1e10*/  UMOV UR13, 0x40000040 ;  /* 0x40000040000d7882 */ /* 0x000fe20000000000 */
[----:B------:R-:W-:-:S07]  /*1e20*/  UIADD3 UR5, UR8, 0x806, URZ ;  /* 0x0000080608057890 */ /* 0x000fce000fffe03f */
[----:B------:R-:W-:Y:S01]  /*1e30*/  UMOV UR8, UR5 ;  /* 0x0000000500087c82 */ /* 0x000fe20008000000 */
[----:B------:R-:W-:Y:S02]  /*1e40*/  WARPGROUP.DEPBAR.LE gsb0, 0x0 ;  /* 0x00008000000079c5 */ /* 0x000fe40000010000 */
[----:B------:R-:W-:-:S06]  /*1e50*/  WARPGROUP.ARRIVE ;  /* 0x00000000000079c5 */ /* 0x000fcc0000000000 */
[----:B------:R-:W-:Y:S03]  /*1e60*/  HGMMA.64x64x8.F32.TF32 R24, gdesc[UR12], R24, gsb0 ;  /* 0x04e000000c1879f0 */ /* 0x000fe60008002818 */
[----:B------:R-:W-:Y:S02]  /*1e70*/  WARPGROUP.DEPBAR.LE gsb0, 0x0 ;  /* 0x00008000000079c5 */ /* 0x000fe40000010000 */
[----:B------:R-:W-:-:S06]  /*1e80*/  WARPGROUP.ARRIVE ;  /* 0x00000000000079c5 */ /* 0x000fcc0000000000 */
[----:B------:R-:W-:Y:S01]  /*1e90*/  HGMMA.64x64x8.F32.TF32 R56, gdesc[UR8], R56, gsb0 ;  /* 0x04e00000083879f0 */ /* 0x000fe20008002838 */
[----:B------:R-:W-:Y:S01]  /*1ea0*/  UMOV UR8, UR6 ;  /* 0x0000000600087c82 */ /* 0x000fe20008000000 */
[----:B------:R-:W-:Y:S01]  /*1eb0*/  UMOV UR9, 0x40000040 ;  /* 0x4000004000097882 */ /* 0x000fe20000000000 */
[----:B------:R-:W-:Y:S02]  /*1ec0*/  WARPGROUP.DEPBAR.LE gsb0, 0x0 ;  /* 0x00008000000079c5 */ /* 0x000fe40000010000 */
[----:B------:R-:W-:-:S06]  /*1ed0*/  WARPGROUP.ARRIVE ;  /* 0x00000000000079c5 */ /* 0x000fcc0000000000 */
[----:B------:R-:W-:Y:S03]  /*1ee0*/  HGMMA.64x64x8.F32.TF32 R24, gdesc[UR8], R24, gsb0 ;  /* 0x04e00000081879f0 */ /* 0x000fe60008002818 */
[----:B------:R-:W-:Y:S02]  /*1ef0*/  WARPGROUP.DEPBAR.LE gsb0, 0x0 ;  /* 0x00008000000079c5 */ /* 0x000fe40000010000 */
[----:B------:R-:W-:Y:S05]  /*1f00*/  @!P2 BRA `(.L_x_22) ;  /* 0x000000080058a947 */ /* 0x000fea0003800000 */
[----:B------:R-:W-:Y:S01]  /*1f10*/  UIADD3 UR5, UR42, 0x1, URZ ;  /* 0x000000012a057890 */ /* 0x000fe2000fffe03f */
[----:B01----:R-:W-:Y:S02]  /*1f20*/  IMAD.U32 R0, RZ, RZ, UR44 ;  /* 0x0000002cff007e24 */ /* 0x003fe4000f8e00ff */
[----:B------:R-:W-:Y:S01]  /*1f30*/  IMAD.U32 R3, RZ, RZ, UR42 ;  /* 0x0000002aff037e24 */ /* 0x000fe2000f8e00ff */
[----:B------:R-:W-:-:S04]  /*1f40*/  UISETP.NE.AND UP0, UPT, UR5, 0x4, UPT ;  /* 0x000000040500788c */ /* 0x000fc8000bf05270 */
[----:B------:R-:W-:Y:S02]  /*1f50*/  USEL UR6, URZ, 0x1, UP0 ;  /* 0x000000013f067887 */ /* 0x000fe40008000000 */
[----:B------:R-:W-:Y:S02]  /*1f60*/  USEL UR5, UR5, URZ, UP0 ;  /* 0x0000003f05057287 */ /* 0x000fe40008000000 */
[----:B------:R-:W-:-:S06]  /*1f70*/  ULOP3.LUT UR6, UR40, UR6, URZ, 0x3c, !UPT ;  /* 0x0000000628067292 */ /* 0x000fcc000f8e3c3f */
[----:B------:R-:W-:-:S07]  /*1f80*/  IMAD.U32 R7, RZ, RZ, UR6 ;  /* 0x00000006ff077e24 */ /* 0x000fce000f8e00ff */
.L_x_29:
[----:B------:R-:W-:Y:S05]  /*1f90*/  @!P0 BRA `(.L_x_23) ;  /* 0x0000000000048947 */ /* 0x000fea0003800000 */
[----:B------:R-:W-:Y:S01]  /*1fa0*/  BPT.TRAP 0x1 ;  /* 0x000000040000795c */ /* 0x000fe20000300000 */
.L_x_23:
[----:B------:R-:W0:Y:S01]  /*1fb0*/  S2UR UR7, SR_CgaCtaId ;  /* 0x00000000000779c3 */ /* 0x000e220000008800 */
[----:B------:R-:W-:Y:S01]  /*1fc0*/  UMOV UR6, 0x400 ;  /* 0x0000040000067882 */ /* 0x000fe20000000000 */
[----:B------:R-:W-:Y:S01]  /*1fd0*/  IMAD.U32 R5, RZ, RZ, UR5 ;  /* 0x00000005ff057e24 */ /* 0x000fe2000f8e00ff */
[----:B------:R-:W-:Y:S01]  /*1fe0*/  SHF.L.U32 R4, R7, 0x1f, RZ ;  /* 0x0000001f07047819 */ /* 0x000fe200000006ff */
[----:B0-----:R-:W-:-:S06]  /*1ff0*/  ULEA UR6, UR7, UR6, 0x18 ;  /* 0x0000000607067291 */ /* 0x001fcc000f8ec03f */
[----:B------:R-:W-:-:S04]  /*2000*/  IMAD.U32 R6, RZ, RZ, UR6 ;  /* 0x00000006ff067e24 */ /* 0x000fc8000f8e00ff */
[----:B------:R-:W-:-:S04]  /*2010*/  IMAD R5, R5, 0x8, R6 ;  /* 0x0000000805057824 */ /* 0x000fc800078e0206 */
[----:B------:R0:W1:Y:S01]  /*2020*/  SYNCS.PHASECHK.TRANS64.TRYWAIT P1, [R5+URZ], R4 ;  /* 0x00000004050075a7 */ /* 0x000062000802017f */
[----:B------:R-:W-:Y:S05]  /*2030*/  @!P0 BRA `(.L_x_24) ;  /* 0x0000000000048947 */ /* 0x000fea0003800000 */
[----:B------:R-:W-:Y:S01]  /*2040*/  BPT.TRAP 0x1 ;  /* 0x000000040000795c */ /* 0x000fe20000300000 */
.L_x_24:
[----:B-1----:R-:W-:Y:S05]  /*2050*/  @P1 BRA `(.L_x_25) ;  /* 0x0000000000081947 */ /* 0x002fea0003800000 */
[----:B------:R-:W1:Y:S02]  /*2060*/  SYNCS.PHASECHK.TRANS64.TRYWAIT P1, [R5+URZ], R4 ;  /* 0x00000004050075a7 */ /* 0x000e64000802017f */
[----:B-1----:R-:W-:Y:S05]  /*2070*/  @!P1 BRA `(.L_x_26) ;  /* 0x00000070003c9947 */ /* 0x002fea0003800000 */
.L_x_25:
[----:B------:R-:W-:Y:S01]  /*2080*/  ULEA UR8, UR5, UR4, 0xa ;  /* 0x0000000405087291 */ /* 0x000fe2000f8e503f */
[----:B------:R-:W-:Y:S01]  /*2090*/  WARPGROUP.ARRIVE ;  /* 0x00000000000079c5 */ /* 0x000fe20000000000 */
[----:B------:R-:W-:Y:S01]  /*20a0*/  ULEA UR6, UR5, UR45, 0xc ;  /* 0x0000002d05067291 */ /* 0x000fe2000f8e603f */
[----:B------:R-:W-:Y:S01]  /*20b0*/  UMOV UR15, 0x40000040 ;  /* 0x40000040000f7882 */ /* 0x000fe20000000000 */
[----:B------:R-:W-:Y:S02]  /*20c0*/  UMOV UR13, 0x40000040 ;  /* 0x40000040000d7882 */ /* 0x000fe40000000000 */
[----:B------:R-:W-:Y:S01]  /*20d0*/  UIADD3 UR7, UR6, 0x400, URZ ;  /* 0x0000040006077890 */ /* 0x000fe2000fffe03f */
[----:B------:R-:W-:Y:S02]  /*20e0*/  UMOV UR14, UR8 ;  /* 0x00000008000e7c82 */ /* 0x000fe40008000000 */
[----:B------:R-:W-:Y:S01]  /*20f0*/  UMOV UR12, UR6 ;  /* 0x00000006000c7c82 */ /* 0x000fe20008000000 */
[----:B------:R-:W-:Y:S01]  /*2100*/  UIADD3 UR10, UR8, 0x206, URZ ;  /* 0x00000206080a7890 */ /* 0x000fe2000fffe03f */
[----:B------:R-:W-:Y:S01]  /*2110*/  HGMMA.64x64x8.F32.TF32 R56, gdesc[UR12], R56, gsb0 ;  /* 0x04e000000c3879f0 */ /* 0x000fe20008002838 */
[----:B------:R-:W-:Y:S01]  /*2120*/  UMOV UR13, 0x40000040 ;  /* 0x40000040000d7882 */ /* 0x000fe20000000000 */
[----:B------:R-:W-:Y:S01]  /*2130*/  UMOV UR12, UR7 ;  /* 0x00000007000c7c82 */ /* 0x000fe20008000000 */
[----:B------:R-:W-:Y:S01]  /*2140*/  UIADD3 UR7, UR6, 0x402, URZ ;  /* 0x0000040206077890 */ /* 0x000fe2000fffe03f */
[----:B------:R-:W-:Y:S01]  /*2150*/  UMOV UR11, 0x40000040 ;  /* 0x40000040000b7882 */ /* 0x000fe20000000000 */
[----:B------:R-:W-:Y:S01]  /*2160*/  UMOV UR9, 0x40000040 ;  /* 0x4000004000097882 */ /* 0x000fe20000000000 */
[----:B------:R-:W-:-:S02]  /*2170*/  WARPGROUP.DEPBAR.LE gsb0, 0x0 ;  /* 0x00008000000079c5 */ /* 0x000fc40000010000 */
        /* <DEDUP_REMOVED lines=71> */
[----:B------:R-:W-:Y:S02]  /*25f0*/  UIADD3 UR8, UR6, 0x806, URZ ;  /* 0x0000080606087890 */ /* 0x000fe4000fffe03f */
[----:B------:R-:W-:Y:S01]  /*2600*/  UIADD3 UR6, UR6, 0xc06, URZ ;  /* 0x00000c0606067890 */ /* 0x000fe2000fffe03f */
        /* <DEDUP_REMOVED lines=18> */
[----:B------:R-:W-:Y:S01]  /*2730*/  BPT.TRAP 0x1 ;  /* 0x000000040000795c */ /* 0x000fe20000300000 */
.L_x_27:
[----:B------:R-:W-:-:S13]  /*2740*/  ISETP.NE.AND P1, PT, R22, RZ, PT ;  /* 0x000000ff1600720c */ /* 0x000fda0003f25270 */
[----:B01----:R-:W-:-:S04]  /*2750*/  @P1 IMAD R4, R3, 0x8, R6 ;  /* 0x0000000803041824 */ /* 0x003fc800078e0206 */
[----:B------:R-:W-:-:S05]  /*2760*/  @P1 VIADD R4, R4, 0x20 ;  /* 0x0000002004041836 */ /* 0x000fca0000000000 */
[----:B------:R-:W-:-:S04]  /*2770*/  @P1 PRMT R4, R19, 0x654, R4 ;  /* 0x0000065413041816 */ /* 0x000fc80000000004 */
[----:B------:R0:W-:Y:S01]  /*2780*/  @P1 SYNCS.ARRIVE.TRANS64.RED.A1T0 RZ, [R4+URZ], RZ ;  /* 0x000000ff04ff19a7 */ /* 0x0001e2000810043f */
[----:B------:R-:W-:-:S13]  /*2790*/  ISETP.GT.U32.AND P1, PT, R18, 0x1, PT ;  /* 0x000000011200780c */ /* 0x000fda0003f24070 */
[----:B0-----:R-:W-:Y:S05]  /*27a0*/  @P1 BRA `(.L_x_28) ;  /* 0x0000000000041947 */ /* 0x001fea0003800000 */
[----:B------:R-:W-:Y:S01]  /*27b0*/  BPT.TRAP 0x1 ;  /* 0x000000040000795c */ /* 0x000fe20000300000 */
.L_x_28:
[----:B------:R-:W-:Y:S01]  /*27c0*/  UIADD3 UR5, UR5, 0x1, URZ ;  /* 0x0000000105057890 */ /* 0x000fe2000fffe03f */
[C---:B------:R-:W-:Y:S01]  /*27d0*/  ISETP.GT.AND P2, PT, R0.reuse, 0x1, PT ;  /* 0x000000010000780c */ /* 0x040fe20003f44270 */
[----:B------:R-:W-:Y:S02]  /*27e0*/  VIADD R3, R3, 0x1 ;  /* 0x0000000103037836 */ /* 0x000fe40000000000 */
[----:B------:R-:W-:Y:S01]  /*27f0*/  UISETP.NE.AND UP0, UPT, UR5, 0x4, UPT ;  /* 0x000000040500788c */ /* 0x000fe2000bf05270 */
[----:B------:R-:W-:Y:S02]  /*2800*/  VIADD R0, R0, 0xffffffff ;  /* 0xffffffff00007836 */ /* 0x000fe40000000000 */
[C---:B------:R-:W-:Y:S01]  /*2810*/  ISETP.NE.AND P1, PT, R3.reuse, 0x4, PT ;  /* 0x000000040300780c */ /* 0x040fe20003f25270 */
[----:B------:R-:W-:Y:S02]  /*2820*/  USEL UR6, URZ, 0x1, UP0 ;  /* 0x000000013f067887 */ /* 0x000fe40008000000 */
[----:B------:R-:W-:Y:S01]  /*2830*/  USEL UR5, UR5, URZ, UP0 ;  /* 0x0000003f05057287 */ /* 0x000fe20008000000 */
[----:B------:R-:W-:-:S03]  /*2840*/  SEL R3, R3, RZ, P1 ;  /* 0x000000ff03037207 */ /* 0x000fc60000800000 */
[----:B------:R-:W-:Y:S01]  /*2850*/  LOP3.LUT R7, R7, UR6, RZ, 0x3c, !PT ;  /* 0x0000000607077c12 */ /* 0x000fe2000f8e3cff */
[----:B------:R-:W-:Y:S07]  /*2860*/  @P2 BRA `(.L_x_29) ;  /* 0xfffffff400c82947 */ /* 0x000fee000383ffff */
.L_x_22:
[----:B01----:R-:W0:Y:S02]  /*2870*/  LDC R0, c[0x0][0x28c] ;  /* 0x0000a300ff007b82 */ /* 0x003e240000000800 */
[----:B0-----:R-:W-:-:S13]  /*2880*/  ISETP.GE.AND P1, PT, R0, 0x1, PT ;  /* 0x000000010000780c */ /* 0x001fda0003f26270 */
[----:B------:R-:W-:Y:S05]  /*2890*/  @!P1 BRA `(.L_x_30) ;  /* 0x0000000000389947 */ /* 0x000fea0003800000 */
[----:B------:R-:W-:Y:S05]  /*28a0*/  @!P0 BRA `(.L_x_31) ;  /* 0x0000000000048947 */ /* 0x000fea0003800000 */
[----:B------:R-:W-:Y:S01]  /*28b0*/  BPT.TRAP 0x1 ;  /* 0x000000040000795c */ /* 0x000fe20000300000 */
.L_x_31:
[----:B------:R-:W-:-:S13]  /*28c0*/  ISETP.NE.AND P0, PT, R22, RZ, PT ;  /* 0x000000ff1600720c */ /* 0x000fda0003f05270 */
[----:B------:R-:W-:-:S05]  /*28d0*/  VOTEU.ANY UP0, P0 ;  /* 0x00000000003f7886 */ /* 0x000fca0000000100 */
[----:B------:R-:W-:-:S06]  /*28e0*/  @UP0 UIADD3 UR4, UR44, UR42, URZ ;  /* 0x0000002a2c040290 */ /* 0x000fcc000fffe03f */
[----:B------:R-:W-:-:S04]  /*28f0*/  IMAD.U32 R0, RZ, RZ, UR4 ;  /* 0x00000004ff007e24 */ /* 0x000fc8000f8e00ff */
[----:B------:R-:W-:-:S05]  /*2900*/  @P0 IMAD.SHL.U32 R0, R0, 0x8, RZ ;  /* 0x0000000800000824 */ /* 0x000fca00078e00ff */
[----:B------:R-:W-:-:S04]  /*2910*/  @P0 LOP3.LUT R0, R0, 0x18, RZ, 0xc0, !PT ;  /* 0x0000001800000812 */ /* 0x000fc800078ec0ff */
[----:B------:R-:W-:-:S04]  /*2920*/  @P0 IADD3 R0, R6, 0x20, R0 ;  /* 0x0000002006000810 */ /* 0x000fc80007ffe000 */
[----:B------:R-:W-:-:S04]  /*2930*/  @P0 PRMT R0, R19, 0x654, R0 ;  /* 0x0000065413000816 */ /* 0x000fc80000000000 */
[----:B------:R0:W-:Y:S01]  /*2940*/  @P0 SYNCS.ARRIVE.TRANS64.RED.A1T0 RZ, [R0+URZ], RZ ;  /* 0x000000ff00ff09a7 */ /* 0x0001e2000810043f */
[----:B------:R-:W-:-:S13]  /*2950*/  ISETP.GT.U32.AND P0, PT, R18, 0x1, PT ;  /* 0x000000011200780c */ /* 0x000fda0003f04070 */
[----:B0-----:R-:W-:Y:S05]  /*2960*/  @P0 BRA `(.L_x_30) ;  /* 0x0000000000040947 */ /* 0x001fea0003800000 */
[----:B------:R-:W-:Y:S01]  /*2970*/  BPT.TRAP 0x1 ;  /* 0x000000040000795c */ /* 0x000fe20000300000 */
.L_x_30:
[----:B------:R-:W-:Y:S01]  /*2980*/  IMAD.SHL.U32 R103, R103, 0x40, RZ ;  /* 0x0000004067677824 */ /* 0x000fe200078e00ff */
[----:B------:R-:W-:Y:S01]  /*2990*/  ULDC UR6, c[0x0][0x288] ;  /* 0x0000a20000067ab9 */ /* 0x000fe20000000800 */
[----:B------:R-:W-:Y:S01]  /*29a0*/  SHF.R.S32.HI R21, RZ, 0x1f, R23 ;  /* 0x0000001fff157819 */ /* 0x000fe20000011417 */
[----:B------:R-:W-:Y:S01]  /*29b0*/  IMAD.SHL.U32 R3, R113, 0x100, RZ ;  /* 0x0000010071037824 */ /* 0x000fe200078e00ff */
[----:B------:R-:W-:Y:S01]  /*29c0*/  ULDC.64 UR4, c[0x0][0x5d0] ;  /* 0x0001740000047ab9 */ /* 0x000fe20000000a00 */
[----:B------:R-:W-:Y:S01]  /*29d0*/  LOP3.LUT R10, R103, 0x6, R98, 0xf8, !PT ;  /* 0x00000006670a7812 */ /* 0x000fe200078ef862 */
[----:B------:R-:W-:Y:S01]  /*29e0*/  IMAD.WIDE R112, R113, 0x100, R88 ;  /* 0x0000010071707825 */ /* 0x000fe200078e0258 */
[----:B------:R-:W-:Y:S01]  /*29f0*/  ISETP.GE.AND P0, PT, R103, UR6, PT ;  /* 0x0000000667007c0c */ /* 0x000fe2000bf06270 */
[----:B------:R-:W-:Y:S01]  /*2a00*/  ULDC UR6, c[0x0][0x284] ;  /* 0x0000a10000067ab9 */ /* 0x000fe20000000800 */
[----:B------:R-:W-:Y:S01]  /*2a10*/  SHF.R.S32.HI R11, RZ, 0x1f, R10 ;  /* 0x0000001fff0b7819 */ /* 0x000fe2000001140a */
[----:B------:R-:W-:Y:S01]  /*2a20*/  IMAD R0, R21, UR4, RZ ;  /* 0x0000000415007c24 */ /* 0x000fe2000f8e02ff */
[----:B------:R-:W-:-:S03]  /*2a30*/  ISETP.GE.OR P0, PT, R3, UR6, P0 ;  /* 0x0000000603007c0c */ /* 0x000fc60008706670 */
[C---:B------:R-:W-:Y:S02]  /*2a40*/  IMAD R7, R23.reuse, UR5, R0 ;  /* 0x0000000517077c24 */ /* 0x040fe4000f8e0200 */
[----:B------:R-:W-:Y:S01]  /*2a50*/  IMAD.WIDE.U32 R4, R23, UR4, R10 ;  /* 0x0000000417047c25 */ /* 0x000fe2000f8e000a */
[----:B------:R-:W-:-:S03]  /*2a60*/  ULDC.64 UR4, c[0x0][0x5c8] ;  /* 0x0001720000047ab9 */ /* 0x000fc60000000a00 */
[----:B------:R-:W-:Y:S02]  /*2a70*/  IMAD R9, R113, UR4, RZ ;  /* 0x0000000471097c24 */ /* 0x000fe4000f8e02ff */
[----:B------:R-:W-:Y:S02]  /*2a80*/  IMAD.IADD R5, R5, 0x1, R7 ;  /* 0x0000000105057824 */ /* 0x000fe400078e0207 */
[C---:B------:R-:W-:Y:S02]  /*2a90*/  IMAD R9, R112.reuse, UR5, R9 ;  /* 0x0000000570097c24 */ /* 0x040fe4000f8e0209 */
[----:B------:R-:W-:-:S04]  /*2aa0*/  IMAD.WIDE.U32 R114, R112, UR4, R4 ;  /* 0x0000000470727c25 */ /* 0x000fc8000f8e0004 */
[----:B------:R-:W-:Y:S01]  /*2ab0*/  IMAD.MOV.U32 R0, RZ, RZ, -0x1 ;  /* 0xffffffffff007424 */ /* 0x000fe200078e00ff */
[----:B------:R-:W-:Y:S06]  /*2ac0*/  @P0 BRA `(.L_x_32) ;  /* 0x0000004800240947 */ /* 0x000fec0003800000 */
[----:B-----5:R-:W-:Y:S01]  /*2ad0*/  FSETP.NEU.AND P1, PT, R91, RZ, PT ;  /* 0x000000ff5b00720b */ /* 0x020fe20003f2d000 */
[----:B------:R-:W-:Y:S01]  /*2ae0*/  IMAD.IADD R4, R97, 0x1, -R103 ;  /* 0x0000000161047824 */ /* 0x000fe200078e0a67 */
[----:B------:R-:W-:Y:S01]  /*2af0*/  BSSY B0, `(.L_x_32) ;  /* 0x0000486000007945 */ /* 0x000fe20003800000 */
[----:B------:R-:W-:Y:S02]  /*2b00*/  IMAD.IADD R3, R102, 0x1, -R3 ;  /* 0x0000000166037824 */ /* 0x000fe400078e0a03 */
[----:B------:R-:W-:Y:S01]  /*2b10*/  IMAD.IADD R117, R115, 0x1, R9 ;  /* 0x0000000173757824 */ /* 0x000fe200078e0209 */
[----:B------:R-:W-:-:S04]  /*2b20*/  ISETP.GT.AND P6, PT, R4, RZ, PT ;  /* 0x000000ff0400720c */ /* 0x000fc80003fc4270 */
[----:B------:R-:W-:-:S03]  /*2b30*/  ISETP.GT.AND P0, PT, R3, RZ, P6 ;  /* 0x000000ff0300720c */ /* 0x000fc60003704270 */
[----:B------:R-:W-:Y:S10]  /*2b40*/  @!P1 BRA `(.L_x_33) ;  /* 0x00000030008c9947 */ /* 0x000ff40003800000 */
[----:B------:R-:W0:Y:S01]  /*2b50*/  LDC.64 R14, c[0x0][0x5b8] ;  /* 0x00016e00ff0e7b82 */ /* 0x000e220000000a00 */
[----:B------:R-:W-:-:S07]  /*2b60*/  ULDC.64 UR4, c[0x0][0x5c0] ;  /* 0x0001700000047ab9 */ /* 0x000fce0000000a00 */
[----:B------:R-:W1:Y:S08]  /*2b70*/  LDC.64 R108, c[0x0][0x5b0] ;  /* 0x00016c00ff6c7b82 */ /* 0x000e700000000a00 */
[----:B------:R-:W2:Y:S01]  /*2b80*/  LDC.64 R12, c[0x0][0x5a8] ;  /* 0x00016a00ff0c7b82 */ /* 0x000ea20000000a00 */
[-C--:B0-----:R-:W-:Y:S02]  /*2b90*/  IMAD R6, R21, R14.reuse, RZ ;  /* 0x0000000e15067224 */ /* 0x081fe400078e02ff */
[----:B------:R-:W-:-:S04]  /*2ba0*/  IMAD.WIDE.U32 R106, R23, R14, R10 ;  /* 0x0000000e176a7225 */ /* 0x000fc800078e000a */
[----:B------:R-:W-:Y:S02]  /*2bb0*/  IMAD R125, R23, R15, R6 ;  /* 0x0000000f177d7224 */ /* 0x000fe400078e0206 */
[-C--:B-1----:R-:W-:Y:S02]  /*2bc0*/  IMAD R5, R113, R108.reuse, RZ ;  /* 0x0000006c71057224 */ /* 0x082fe400078e02ff */
[----:B------:R-:W-:Y:S02]  /*2bd0*/  IMAD.IADD R105, R107, 0x1, R125 ;  /* 0x000000016b697824 */ /* 0x000fe400078e027d */
[----:B------:R-:W-:Y:S02]  /*2be0*/  IMAD.MOV.U32 R104, RZ, RZ, R106 ;  /* 0x000000ffff687224 */ /* 0x000fe400078e006a */
[C---:B------:R-:W-:Y:S02]  /*2bf0*/  IMAD R103, R112.reuse, R109, R5 ;  /* 0x0000006d70677224 */ /* 0x040fe400078e0205 */
[----:B------:R-:W-:-:S04]  /*2c00*/  IMAD.WIDE.U32 R6, R112, R108, R104 ;  /* 0x0000006c70067225 */ /* 0x000fc800078e0068 */
[----:B------:R-:W-:Y:S01]  /*2c10*/  IMAD.IADD R5, R7, 0x1, R103 ;  /* 0x0000000107057824 */ /* 0x000fe200078e0267 */
[----:B--2---:R-:W-:-:S04]  /*2c20*/  LEA R8, P1, R6, R12, 0x2 ;  /* 0x0000000c06087211 */ /* 0x004fc800078210ff */
[----:B------:R-:W-:-:S05]  /*2c30*/  LEA.HI.X R9, R6, R13, R5, 0x2, P1 ;  /* 0x0000000d06097211 */ /* 0x000fca00008f1405 */
[----:B------:R-:W2:Y:S01]  /*2c40*/  @P0 LDG.E.LTC128B R5, desc[UR36][R8.64] ;  /* 0x0000002408050981 */ /* 0x000ea2000c1e1920 */
[----:B------:R-:W-:Y:S01]  /*2c50*/  LEA R20, P1, R114, UR4, 0x2 ;  /* 0x0000000472147c11 */ /* 0x000fe2000f8210ff */
[-C--:B------:R-:W-:Y:S01]  /*2c60*/  IMAD.WIDE.U32 R6, R112, R108.reuse, R10 ;  /* 0x0000006c70067225 */ /* 0x080fe200078e000a */
[----:B------:R-:W-:Y:S01]  /*2c70*/  ISETP.GT.AND P4, PT, R4, 0x1, PT ;  /* 0x000000010400780c */ /* 0x000fe20003f84270 */
[----:B------:R-:W-:Y:S01]  /*2c80*/  BSSY B1, `(.L_x_34) ;  /* 0x0000013000017945 */ /* 0x000fe20003800000 */
[----:B------:R-:W-:Y:S01]  /*2c90*/  LEA.HI.X R21, R114, UR5, R117, 0x2, P1 ;  /* 0x0000000572157c11 */ /* 0x000fe200088f1475 */
[----:B------:R-:W-:Y:S01]  /*2ca0*/  IMAD.IADD R7, R103, 0x1, R7 ;  /* 0x0000000167077824 */ /* 0x000fe200078e0207 */
[----:B------:R-:W-:Y:S01]  /*2cb0*/  ISETP.GT.AND P1, PT, R3, RZ, P4 ;  /* 0x000000ff0300720c */ /* 0x000fe20002724270 */
[C---:B------:R-:W-:Y:S01]  /*2cc0*/  IMAD.SHL.U32 R114, R108.reuse, 0x8, RZ ;  /* 0x000000086c727824 */ /* 0x040fe200078e00ff */
[----:B------:R-:W-:Y:S02]  /*2cd0*/  SHF.L.U64.HI R115, R108, 0x3, R109 ;  /* 0x000000036c737819 */ /* 0x000fe4000001026d */
[----:B------:R-:W-:Y:S01]  /*2ce0*/  P2R R119, PR, RZ, 0x10 ;  /* 0x00000010ff777803 */ /* 0x000fe20000000000 */
[----:B------:R-:W-:Y:S01]  /*2cf0*/  IMAD.WIDE.U32 R116, R112, R108, R114 ;  /* 0x0000006c70747225 */ /* 0x000fe200078e0072 */
[----:B--2---:R-:W-:-:S05]  /*2d00*/  LOP3.LUT R110, R5, 0xffffe000, RZ, 0xc0, !PT ;  /* 0xffffe000056e7812 */ /* 0x004fca00078ec0ff */
[----:B------:R-:W-:Y:S01]  /*2d10*/  FMUL R15, R110, R91 ;  /* 0x0000005b6e0f7220 */ /* 0x000fe20000400000 */
[----:B------:R-:W-:-:S04]  /*2d20*/  IMAD.WIDE.U32 R110, R23, R14, R6 ;  /* 0x0000000e176e7225 */ /* 0x000fc800078e0006 */
[----:B------:R-:W-:Y:S01]  /*2d30*/  FFMA R15, R56, R90, R15 ;  /* 0x0000005a380f7223 */ /* 0x000fe2000000000f */
[----:B------:R-:W-:Y:S01]  /*2d40*/  IMAD.IADD R7, R125, 0x1, R111 ;  /* 0x000000017d077824 */ /* 0x000fe200078e026f */
[----:B------:R-:W-:-:S03]  /*2d50*/  LEA R6, P2, R110, R12, 0x2 ;  /* 0x0000000c6e067211 */ /* 0x000fc600078410ff */
[----:B------:R-:W-:Y:S02]  /*2d60*/  F2FP.TF32.F32.PACK_B R15, R15 ;  /* 0x0000000fff0f723e */ /* 0x000fe400024050ff */
[----:B------:R-:W-:-:S03]  /*2d70*/  LEA.HI.X R7, R110, R13, R7, 0x2, P2 ;  /* 0x0000000d6e077211 */ /* 0x000fc600010f1407 */
[----:B------:R0:W-:Y:S01]  /*2d80*/  @P0 STG.E desc[UR36][R20.64], R15 ;  /* 0x0000000f14000986 */ /* 0x0001e2000c101924 */
[----:B------:R-:W-:Y:S05]  /*2d90*/  @!P1 BRA `(.L_x_35) ;  /* 0x0000000000049947 */ /* 0x000fea0003800000 */
[----:B------:R1:W5:Y:S02]  /*2da0*/  LDG.E.LTC128B R5, desc[UR36][R6.64+0x4] ;  /* 0x0000042406057981 */ /* 0x000364000c1e1920 */
.L_x_35:
[----:B------:R-:W-:Y:S05]  /*2db0*/  BSYNC B1 ;  /* 0x0000000000017941 */ /* 0x000fea0003800000 */
.L_x_34:
[----:B-----5:R-:W-:Y:S01]  /*2dc0*/  LOP3.LUT R8, R5, 0xffffe000, RZ, 0xc0, !PT ;  /* 0xffffe00005087812 */ /* 0x020fe200078ec0ff */
[----:B0-----:R-:W-:Y:S01]  /*2dd0*/  IMAD.IADD R15, R103, 0x1, R117 ;  /* 0x00000001670f7824 */ /* 0x001fe200078e0275 */
[----:B------:R-:W-:Y:S01]  /*2de0*/  IADD3 R9, P2, R106, R116, RZ ;  /* 0x000000746a097210 */ /* 0x000fe20007f5e0ff */
[----:B------:R-:W-:Y:S01]  /*2df0*/  IMAD.MOV.U32 R103, RZ, RZ, R5 ;  /* 0x000000ffff677224 */ /* 0x000fe200078e0005 */
[----:B------:R-:W-:Y:S01]  /*2e00*/  ISETP.GT.AND P0, PT, R3, 0x8, P6 ;  /* 0x000000080300780c */ /* 0x000fe20003704270 */
[----:B------:R-:W-:Y:S02]  /*2e10*/  FMUL R8, R8, R91 ;  /* 0x0000005b08087220 */ /* 0x000fe40000400000 */
[----:B------:R-:W-:Y:S02]  /*2e20*/  IMAD.X R56, R15, 0x1, R105, P2 ;  /* 0x000000010f387824 */ /* 0x000fe400010e0669 */
[----:B------:R-:W-:Y:S01]  /*2e30*/  FFMA R57, R57, R90, R8 ;  /* 0x0000005a39397223 */ /* 0x000fe20000000008 */
[----:B------:R-:W-:-:S04]  /*2e40*/  LEA R8, P2, R9, R12, 0x2 ;  /* 0x0000000c09087211 */ /* 0x000fc800078410ff */
[----:B------:R-:W-:Y:S02]  /*2e50*/  F2FP.TF32.F32.PACK_B R57, R57 ;  /* 0x00000039ff39723e */ /* 0x000fe400024050ff */
[----:B------:R-:W-:-:S03]  /*2e60*/  LEA.HI.X R9, R9, R13, R56, 0x2, P2 ;  /* 0x0000000d09097211 */ /* 0x000fc600010f1438 */
[----:B------:R0:W-:Y:S04]  /*2e70*/  @P1 STG.E desc[UR36][R20.64+0x4], R57 ;  /* 0x0000043914001986 */ /* 0x0001e8000c101924 */
[----:B------:R-:W2:Y:S01]  /*2e80*/  @P0 LDG.E.LTC128B R103, desc[UR36][R8.64] ;  /* 0x0000002408670981 */ /* 0x000ea2000c1e1920 */
[----:B------:R-:W-:Y:S01]  /*2e90*/  IADD3 R116, P1, R10, R116, RZ ;  /* 0x000000740a747210 */ /* 0x000fe20007f3e0ff */
[C---:B------:R-:W-:Y:S01]  /*2ea0*/  IMAD.SHL.U32 R121, R92.reuse, 0x4, RZ ;  /* 0x000000045c797824 */ /* 0x040fe200078e00ff */
[----:B------:R-:W-:Y:S01]  /*2eb0*/  SHF.L.U64.HI R123, R92, 0x2, R95 ;  /* 0x000000025c7b7819 */ /* 0x000fe2000001025f */
[----:B------:R-:W-:Y:S02]  /*2ec0*/  BSSY B1, `(.L_x_36) ;  /* 0x0000010000017945 */ /* 0x000fe40003800000 */
[----:B------:R-:W-:Y:S01]  /*2ed0*/  IMAD.X R117, R11, 0x1, R15, P1 ;  /* 0x000000010b757824 */ /* 0x000fe200008e060f */
[----:B------:R-:W-:-:S02]  /*2ee0*/  IADD3 R110, P2, R121, R20, RZ ;  /* 0x00000014796e7210 */ /* 0x000fc40007f5e0ff */
[----:B------:R-:W-:Y:S01]  /*2ef0*/  ISETP.GT.AND P1, PT, R3, 0x8, P4 ;  /* 0x000000080300780c */ /* 0x000fe20002724270 */
[----:B------:R-:W-:-:S04]  /*2f00*/  IMAD.WIDE.U32 R116, R23, R14, R116 ;  /* 0x0000000e17747225 */ /* 0x000fc800078e0074 */
[----:B------:R-:W-:Y:S01]  /*2f10*/  IMAD.X R111, R123, 0x1, R21, P2 ;  /* 0x000000017b6f7824 */ /* 0x000fe200010e0615 */
[----:B--2---:R-:W-:-:S05]  /*2f20*/  LOP3.LUT R56, R103, 0xffffe000, RZ, 0xc0, !PT ;  /* 0xffffe00067387812 */ /* 0x004fca00078ec0ff */
[----:B------:R-:W-:Y:S01]  /*2f30*/  FMUL R5, R56, R91 ;  /* 0x0000005b38057220 */ /* 0x000fe20000400000 */
[----:B------:R-:W-:-:S03]  /*2f40*/  LEA R56, P3, R116, R12, 0x2 ;  /* 0x0000000c74387211 */ /* 0x000fc600078610ff */
[----:B------:R-:W-:Y:S01]  /*2f50*/  FFMA R15, R58, R90, R5 ;  /* 0x0000005a3a0f7223 */ /* 0x000fe20000000005 */
[----:B------:R-:W-:-:S04]  /*2f60*/  IMAD.IADD R5, R125, 0x1, R117 ;  /* 0x000000017d057824 */ /* 0x000fc800078e0275 */
[----:B------:R-:W-:Y:S02]  /*2f70*/  F2FP.TF32.F32.PACK_B R15, R15 ;  /* 0x0000000fff0f723e */ /* 0x000fe400024050ff */
[----:B0-----:R-:W-:-:S03]  /*2f80*/  LEA.HI.X R57, R116, R13, R5, 0x2, P3 ;  /* 0x0000000d74397211 */ /* 0x001fc600018f1405 */
[----:B------:R0:W-:Y:S01]  /*2f90*/  @P0 STG.E desc[UR36][R110.64], R15 ;  /* 0x0000000f6e000986 */ /* 0x0001e2000c101924 */
[----:B------:R-:W-:Y:S05]  /*2fa0*/  @!P1 BRA `(.L_x_37) ;  /* 0x0000000000049947 */ /* 0x000fea0003800000 */
[----:B------:R2:W5:Y:S02]  /*2fb0*/  LDG.E.LTC128B R103, desc[UR36][R56.64+0x4] ;  /* 0x0000042438677981 */ /* 0x000564000c1e1920 */
.L_x_37:
[----:B------:R-:W-:Y:S05]  /*2fc0*/  BSYNC B1 ;  /* 0x0000000000017941 */ /* 0x000fea0003800000 */
.L_x_36:
[----:B-----5:R-:W-:Y:S01]  /*2fd0*/  LOP3.LUT R8, R103, 0xffffe000, RZ, 0xc0, !PT ;  /* 0xffffe00067087812 */ /* 0x020fe200078ec0ff */
[----:B------:R-:W-:Y:S01]  /*2fe0*/  BSSY B1, `(.L_x_38) ;  /* 0x000000b000017945 */ /* 0x000fe20003800000 */
[----:B------:R-:W-:Y:S01]  /*2ff0*/  ISETP.GT.AND P4, PT, R4, 0x8, PT ;  /* 0x000000080400780c */ /* 0x000fe20003f84270 */
[----:B0-----:R-:W-:Y:S02]  /*3000*/  IMAD.SHL.U32 R15, R93, 0x4, RZ ;  /* 0x000000045d0f7824 */ /* 0x001fe400078e00ff */
[----:B------:R-:W-:Y:S01]  /*3010*/  FMUL R8, R8, R91 ;  /* 0x0000005b08087220 */ /* 0x000fe20000400000 */
[----:B------:R-:W-:Y:S02]  /*3020*/  ISETP.GT.AND P0, PT, R3, RZ, P4 ;  /* 0x000000ff0300720c */ /* 0x000fe40002704270 */
[----:B------:R-:W-:Y:S01]  /*3030*/  P2R R116, PR, RZ, 0x10 ;  /* 0x00000010ff747803 */ /* 0x000fe20000000000 */
[----:B------:R-:W-:-:S05]  /*3040*/  FFMA R59, R59, R90, R8 ;  /* 0x0000005a3b3b7223 */ /* 0x000fca0000000008 */
[----:B------:R-:W-:-:S05]  /*3050*/  F2FP.TF32.F32.PACK_B R59, R59 ;  /* 0x0000003bff3b723e */ /* 0x000fca00024050ff */
[----:B------:R0:W-:Y:S01]  /*3060*/  @P1 STG.E desc[UR36][R110.64+0x4], R59 ;  /* 0x0000043b6e001986 */ /* 0x0001e2000c101924 */
[----:B------:R-:W-:Y:S05]  /*3070*/  @!P0 BRA `(.L_x_39) ;  /* 0x0000000000048947 */ /* 0x000fea0003800000 */
[----:B------:R3:W5:Y:S02]  /*3080*/  LDG.E.LTC128B R103, desc[UR36][R6.64+0x20] ;  /* 0x0000202406677981 */ /* 0x000764000c1e1920 */
.L_x_39:
[----:B------:R-:W-:Y:S05]  /*3090*/  BSYNC B1 ;  /* 0x0000000000017941 */ /* 0x000fea0003800000 */
.L_x_38:
[----:B-----5:R-:W-:Y:S01]  /*30a0*/  LOP3.LUT R58, R103, 0xffffe000, RZ, 0xc0, !PT ;  /* 0xffffe000673a7812 */ /* 0x020fe200078ec0ff */
[----:B------:R-:W-:Y:S01]  /*30b0*/  BSSY B1, `(.L_x_40) ;  /* 0x000000d000017945 */ /* 0x000fe20003800000 */
[----:B------:R-:W-:Y:S02]  /*30c0*/  SHF.L.U64.HI R5, R93, 0x2, R94 ;  /* 0x000000025d057819 */ /* 0x000fe4000001025e */
[----:B------:R-:W-:Y:S01]  /*30d0*/  IADD3 R8, P1, P2, R15, R20, R121 ;  /* 0x000000140f087210 */ /* 0x000fe20007a3e079 */
[----:B0-----:R-:W-:Y:S01]  /*30e0*/  FMUL R59, R58, R91 ;  /* 0x0000005b3a3b7220 */ /* 0x001fe20000400000 */
[----:B------:R-:W-:Y:S02]  /*30f0*/  ISETP.GT.AND P3, PT, R4, 0x9, PT ;  /* 0x000000090400780c */ /* 0x000fe40003f64270 */
[----:B------:R-:W-:Y:S01]  /*3100*/  IADD3.X R9, R5, R21, R123, P1, P2 ;  /* 0x0000001505097210 */ /* 0x000fe20000fe447b */
[----:B------:R-:W-:Y:S01]  /*3110*/  FFMA R59, R60, R90, R59 ;  /* 0x0000005a3c3b7223 */ /* 0x000fe2000000003b */
[----:B------:R-:W-:-:S02]  /*3120*/  ISETP.GT.AND P1, PT, R3, RZ, P3 ;  /* 0x000000ff0300720c */ /* 0x000fc40001f24270 */
[----:B------:R-:W-:Y:S02]  /*3130*/  P2R R117, PR, RZ, 0x8 ;  /* 0x00000008ff757803 */ /* 0x000fe40000000000 */
[----:B------:R-:W-:-:S05]  /*3140*/  F2FP.TF32.F32.PACK_B R59, R59 ;  /* 0x0000003bff3b723e */ /* 0x000fca00024050ff */
[----:B------:R0:W-:Y:S04]  /*3150*/  @P0 STG.E desc[UR36][R20.64+0x20], R59 ;  /* 0x0000203b14000986 */ /* 0x0001e8000c101924 */
[----:B------:R-:W-:Y:S05]  /*3160*/  @!P1 BRA `(.L_x_41) ;  /* 0x0000000000049947 */ /* 0x000fea0003800000 */
[----:B------:R4:W5:Y:S02]  /*3170*/  LDG.E.LTC128B R103, desc[UR36][R6.64+0x24] ;  /* 0x0000242406677981 */ /* 0x000964000c1e1920 */
.L_x_41:
[----:B------:R-:W-:Y:S05]  /*3180*/  BSYNC B1 ;  /* 0x0000000000017941 */ /* 0x000fea0003800000 */
.L_x_40:
[----:B-----5:R-:W-:Y:S01]  /*3190*/  LOP3.LUT R58, R103, 0xffffe000, RZ, 0xc0, !PT ;  /* 0xffffe000673a7812 */ /* 0x020fe200078ec0ff */
[----:B------:R-:W-:Y:S01]  /*31a0*/  BSSY B1, `(.L_x_42) ;  /* 0x0000008000017945 */ /* 0x000fe20003800000 */
[----:B------:R-:W-:-:S03]  /*31b0*/  ISETP.GT.AND P0, PT, R3, 0x8, P4 ;  /* 0x000000080300780c */ /* 0x000fc60002704270 */
[----:B------:R-:W-:-:S04]  /*31c0*/  FMUL R58, R58, R91 ;  /* 0x0000005b3a3a7220 */ /* 0x000fc80000400000 */
[----:B------:R-:W-:-:S05]  /*31d0*/  FFMA R61, R61, R90, R58 ;  /* 0x0000005a3d3d7223 */ /* 0x000fca000000003a */
[----:B------:R-:W-:-:S05]  /*31e0*/  F2FP.TF32.F32.PACK_B R61, R61 ;  /* 0x0000003dff3d723e */ /* 0x000fca00024050ff */
[----:B------:R0:W-:Y:S01]  /*31f0*/  @P1 STG.E desc[UR36][R20.64+0x24], R61 ;  /* 0x0000243d14001986 */ /* 0x0001e2000c101924 */
[----:B------:R-:W-:Y:S05]  /*3200*/  @!P0 BRA `(.L_x_43) ;  /* 0x0000000000048947 */ /* 0x000fea0003800000 */
[----:B------:R0:W5:Y:S02]  /*3210*/  LDG.E.LTC128B R103, desc[UR36][R56.64+0x20] ;  /* 0x0000202438677981 */ /* 0x000164000c1e1920 */
.L_x_43:
[----:B------:R-:W-:Y:S05]  /*3220*/  BSYNC B1 ;  /* 0x0000000000017941 */ /* 0x000fea0003800000 */
.L_x_42:
[----:B-----5:R-:W-:Y:S01]  /*3230*/  LOP3.LUT R58, R103, 0xffffe000, RZ, 0xc0, !PT ;  /* 0xffffe000673a7812 */ /* 0x020fe200078ec0ff */
[----:B------:R-:W-:Y:S01]  /*3240*/  BSSY B1, `(.L_x_44) ;  /* 0x0000008000017945 */ /* 0x000fe20003800000 */
[----:B------:R-:W-:-:S03]  /*3250*/  ISETP.GT.AND P1, PT, R3, 0x8, P3 ;  /* 0x000000080300780c */ /* 0x000fc60001f24270 */
[----:B0-----:R-:W-:-:S04]  /*3260*/  FMUL R59, R58, R91 ;  /* 0x0000005b3a3b7220 */ /* 0x001fc80000400000 */
[----:B------:R-:W-:-:S05]  /*3270*/  FFMA R59, R62, R90, R59 ;  /* 0x0000005a3e3b7223 */ /* 0x000fca000000003b */
[----:B------:R-:W-:-:S05]  /*3280*/  F2FP.TF32.F32.PACK_B R59, R59 ;  /* 0x0000003bff3b723e */ /* 0x000fca00024050ff */
[----:B------:R0:W-:Y:S01]  /*3290*/  @P0 STG.E desc[UR36][R110.64+0x20], R59 ;  /* 0x0000203b6e000986 */ /* 0x0001e2000c101924 */
[----:B------:R-:W-:Y:S05]  /*32a0*/  @!P1 BRA `(.L_x_45) ;  /* 0x0000000000049947 */ /* 0x000fea0003800000 */
[----:B------:R0:W5:Y:S02]  /*32b0*/  LDG.E.LTC128B R103, desc[UR36][R56.64+0x24] ;  /* 0x0000242438677981 */ /* 0x000164000c1e1920 */
.L_x_45:
[----:B------:R-:W-:Y:S05]  /*32c0*/  BSYNC B1 ;  /* 0x0000000000017941 */ /* 0x000fea0003800000 */
.L_x_44:
[----:B-----5:R-:W-:Y:S01]  /*32d0*/  LOP3.LUT R58, R103, 0xffffe000, RZ, 0xc0, !PT ;  /* 0xffffe000673a7812 */ /* 0x020fe200078ec0ff */
[----:B------:R-:W-:Y:S01]  /*32e0*/  BSSY B1, `(.L_x_46) ;  /* 0x000000c000017945 */ /* 0x000fe20003800000 */
[----:B------:R-:W-:Y:S02]  /*32f0*/  IADD3 R121, P0, R112, 0x80, RZ ;  /* 0x0000008070797810 */ /* 0x000fe40007f1e0ff */
[----:B------:R-:W-:Y:S01]  /*3300*/  ISETP.GT.AND P2, PT, R4, 0x10, PT ;  /* 0x000000100400780c */ /* 0x000fe20003f44270 */
[----:B------:R-:W-:Y:S02]  /*3310*/  FMUL R58, R58, R91 ;  /* 0x0000005b3a3a7220 */ /* 0x000fe40000400000 */
[----:B------:R-:W-:Y:S01]  /*3320*/  IMAD.X R113, RZ, RZ, R113, P0 ;  /* 0x000000ffff717224 */ /* 0x000fe200000e0671 */
[----:B------:R-:W-:Y:S01]  /*3330*/  ISETP.GT.AND P0, PT, R3, RZ, P2 ;  /* 0x000000ff0300720c */ /* 0x000fe20001704270 */
[----:B------:R-:W-:Y:S01]  /*3340*/  FFMA R63, R63, R90, R58 ;  /* 0x0000005a3f3f7223 */ /* 0x000fe2000000003a */
[----:B------:R-:W-:-:S04]  /*3350*/  P2R R112, PR, RZ, 0x4 ;  /* 0x00000004ff707803 */ /* 0x000fc80000000000 */
[----:B------:R-:W-:-:S05]  /*3360*/  F2FP.TF32.F32.PACK_B R63, R63 ;  /* 0x0000003fff3f723e */ /* 0x000fca00024050ff */
[----:B------:R0:W-:Y:S02]  /*3370*/  @P1 STG.E desc[UR36][R110.64+0x24], R63 ;  /* 0x0000243f6e001986 */ /* 0x0001e4000c101924 */
[----:B------:R-:W-:Y:S05]  /*3380*/  @!P0 BRA `(.L_x_47) ;  /* 0x0000000000048947 */ /* 0x000fea0003800000 */
[----:B------:R0:W5:Y:S02]  /*3390*/  LDG.E.LTC128B R103, desc[UR36][R6.64+0x40] ;  /* 0x0000402406677981 */ /* 0x000164000c1e1920 */
.L_x_47:
[----:B------:R-:W-:Y:S05]  /*33a0*/  BSYNC B1 ;  /* 0x0000000000017941 */ /* 0x000fea0003800000 */
.L_x_46:
[----:B-----5:R-:W-:Y:S01]  /*33b0*/  LOP3.LUT R58, R103, 0xffffe000, RZ, 0xc0, !PT ;  /* 0xffffe000673a7812 */ /* 0x020fe200078ec0ff */
[-C--:B------:R-:W-:Y:S01]  /*33c0*/  IMAD R60, R113, R108.reuse, RZ ;  /* 0x0000006c713c7224 */ /* 0x080fe200078e02ff */
[----:B------:R-:W-:Y:S01]  /*33d0*/  ISETP.GT.AND P1, PT, R4, 0x11, PT ;  /* 0x000000110400780c */ /* 0x000fe20003f24270 */
[----:B------:R-:W-:Y:S02]  /*33e0*/  BSSY B1, `(.L_x_48) ;  /* 0x0000020000017945 */ /* 0x000fe40003800000 */
[----:B0-----:R-:W-:Y:S01]  /*33f0*/  FMUL R59, R58, R91 ;  /* 0x0000005b3a3b7220 */ /* 0x001fe20000400000 */
[C---:B------:R-:W-:Y:S02]  /*3400*/  IMAD R107, R121.reuse, R109, R60 ;  /* 0x0000006d796b7224 */ /* 0x040fe400078e023c */
[----:B------:R-:W-:-:S04]  /*3410*/  IMAD.WIDE.U32 R60, R121, R108, R10 ;  /* 0x0000006c793c7225 */ /* 0x000fc800078e000a */
[----:B------:R-:W-:Y:S01]  /*3420*/  FFMA R113, R64, R90, R59 ;  /* 0x0000005a40717223 */ /* 0x000fe2000000003b */
[----:B------:R-:W-:-:S04]  /*3430*/  IMAD.IADD R61, R107, 0x1, R61 ;  /* 0x000000016b3d7824 */ /* 0x000fc800078e023d */
[----:B------:R-:W-:Y:S01]  /*3440*/  F2FP.TF32.F32.PACK_B R113, R113 ;  /* 0x00000071ff71723e */ /* 0x000fe200024050ff */
[----:B------:R-:W-:-:S04]  /*3450*/  IMAD.WIDE.U32 R58, R121, R108, R104 ;  /* 0x0000006c793a7225 */ /* 0x000fc800078e0068 */
[----:B------:R0:W-:Y:S01]  /*3460*/  @P0 STG.E desc[UR36][R20.64+0x40], R113 ;  /* 0x0000407114000986 */ /* 0x0001e2000c101924 */
[----:B------:R-:W-:Y:S01]  /*3470*/  IMAD.WIDE.U32 R62, R23, R14, R60 ;  /* 0x0000000e173e7225 */ /* 0x000fe200078e003c */
[----:B------:R-:W-:-:S03]  /*3480*/  LEA R60, P0, R58, R12, 0x2 ;  /* 0x0000000c3a3c7211 */ /* 0x000fc600078010ff */
[----:B------:R-:W-:Y:S02]  /*3490*/  IMAD.IADD R59, R59, 0x1, R107 ;  /* 0x000000013b3b7824 */ /* 0x000fe400078e026b */
[----:B------:R-:W-:-:S03]  /*34a0*/  IMAD.WIDE.U32 R108, R121, R108, R114 ;  /* 0x0000006c796c7225 */ /* 0x000fc600078e0072 */
[----:B------:R-:W-:Y:S01]  /*34b0*/  LEA.HI.X R61, R58, R13, R59, 0x2, P0 ;  /* 0x0000000d3a3d7211 */ /* 0x000fe200000f143b */
[----:B------:R-:W-:Y:S01]  /*34c0*/  IMAD.IADD R59, R125, 0x1, R63 ;  /* 0x000000017d3b7824 */ /* 0x000fe200078e023f */
[----:B------:R-:W-:Y:S01]  /*34d0*/  LEA R58, P0, R62, R12, 0x2 ;  /* 0x0000000c3e3a7211 */ /* 0x000fe200078010ff */
[----:B------:R-:W-:-:S03]  /*34e0*/  IMAD.IADD R107, R107, 0x1, R109 ;  /* 0x000000016b6b7824 */ /* 0x000fc600078e026d */
[----:B------:R-:W-:Y:S02]  /*34f0*/  LEA.HI.X R59, R62, R13, R59, 0x2, P0 ;  /* 0x0000000d3e3b7211 */ /* 0x000fe400000f143b */
[----:B------:R-:W-:-:S05]  /*3500*/  IADD3 R106, P0, R106, R108, RZ ;  /* 0x0000006c6a6a7210 */ /* 0x000fca0007f1e0ff */
[----:B------:R-:W-:Y:S01]  /*3510*/  IMAD.X R104, R107, 0x1, R105, P0 ;  /* 0x000000016b687824 */ /* 0x000fe200000e0669 */
[----:B------:R-:W-:-:S05]  /*3520*/  IADD3 R62, P0, R10, R108, RZ ;  /* 0x0000006c0a3e7210 */ /* 0x000fca0007f1e0ff */
[----:B------:R-:W-:Y:S01]  /*3530*/  IMAD.X R63, R11, 0x1, R107, P0 ;  /* 0x000000010b3f7824 */ /* 0x000fe200000e066b */
[----:B------:R-:W-:Y:S01]  /*3540*/  LEA R10, P0, R106, R12, 0x2 ;  /* 0x0000000c6a0a7211 */ /* 0x000fe200078010ff */
[----:B------:R-:W-:-:S03]  /*3550*/  IMAD.WIDE.U32 R62, R23, R14, R62 ;  /* 0x0000000e173e7225 */ /* 0x000fc600078e003e */
[----:B------:R-:W-:Y:S02]  /*3560*/  LEA.HI.X R11, R106, R13, R104, 0x2, P0 ;  /* 0x0000000d6a0b7211 */ /* 0x000fe400000f1468 */
[----:B------:R-:W-:Y:S01]  /*3570*/  P2R R104, PR, RZ, 0x2 ;  /* 0x00000002ff687803 */ /* 0x000fe20000000000 */
[----:B------:R-:W-:Y:S01]  /*3580*/  IMAD.IADD R14, R125, 0x1, R63 ;  /* 0x000000017d0e7824 */ /* 0x000fe200078e023f */
[----:B------:R-:W-:-:S04]  /*3590*/  LEA R12, P0, R62, R12, 0x2 ;  /* 0x0000000c3e0c7211 */ /* 0x000fc800078010ff */
[----:B------:R-:W-:Y:S02]  /*35a0*/  LEA.HI.X R13, R62, R13, R14, 0x2, P0 ;  /* 0x0000000d3e0d7211 */ /* 0x000fe400000f140e */
[----:B------:R-:W-:-:S13]  /*35b0*/  ISETP.GT.AND P0, PT, R3, RZ, P1 ;  /* 0x000000ff0300720c */ /* 0x000fda0000f04270 */
[----:B0-----:R-:W-:Y:S05]  /*35c0*/  @!P0 BRA `(.L_x_49) ;  /* 0x0000000000048947 */ /* 0x001fea0003800000 */
[----:B------:R0:W5:Y:S02]  /*35d0*/  LDG.E.LTC128B R103, desc[UR36][R6.64+0x44] ;  /* 0x0000442406677981 */ /* 0x000164000c1e1920 */
.L_x_49:
[----:B------:R-:W-:Y:S05]  /*35e0*/  BSYNC B1 ;  /* 0x0000000000017941 */ /* 0x000fea0003800000 */
.L_x_48:
[----:B-----5:R-:W-:Y:S01]  /*35f0*/  LOP3.LUT R14, R103, 0xffffe000, RZ, 0xc0, !PT ;  /* 0xffffe000670e7812 */ /* 0x020fe200078ec0ff */
[----:B------:R-:W-:Y:S04]  /*3600*/  BSSY B1, `(.L_x_50) ;  /* 0x0000008000017945 */ /* 0x000fe80003800000 */
[----:B------:R-:W-:-:S04]  /*3610*/  FMUL R14, R14, R91 ;  /* 0x0000005b0e0e7220 */ /* 0x000fc80000400000 */
[----:B------:R-:W-:-:S05]  /*3620*/  FFMA R65, R65, R90, R14 ;  /* 0x0000005a41417223 */ /* 0x000fca000000000e */
[----:B------:R-:W-:-:S05]  /*3630*/  F2FP.TF32.F32.PACK_B R65, R65 ;  /* 0x00000041ff41723e */ /* 0x000fca00024050ff */
[----:B------:R0:W-:Y:S01]  /*3640*/  @P0 STG.E desc[UR36][R20.64+0x44], R65 ;  /* 0x0000444114000986 */ /* 0x0001e2000c101924 */
[----:B------:R-:W-:-:S13]  /*3650*/  ISETP.GT.AND P0, PT, R3, 0x8, P2 ;  /* 0x000000080300780c */ /* 0x000fda0001704270 */
[----:B0-----:R-:W-:Y:S05]  /*3660*/  @!P0 BRA `(.L_x_51) ;  /* 0x0000000000048947 */ /* 0x001fea0003800000 */
[----:B------:R0:W5:Y:S02]  /*3670*/  LDG.E.LTC128B R103, desc[UR36][R56.64+0x40] ;  /* 0x0000402438677981 */ /* 0x000164000c1e1920 */
.L_x_51:
[----:B------:R-:W-:Y:S05]  /*3680*/  BSYNC B1 ;  /* 0x0000000000017941 */ /* 0x000fea0003800000 */
.L_x_50:
        /* <DEDUP_REMOVED lines=9> */
.L_x_53:
[----:B------:R-:W-:Y:S05]  /*3720*/  BSYNC B1 ;  /* 0x0000000000017941 */ /* 0x000fea0003800000 */
.L_x_52:
[----:B-----5:R-:W-:Y:S01]  /*3730*/  LOP3.LUT R14, R103, 0xffffe000, RZ, 0xc0, !PT ;  /* 0xffffe000670e7812 */ /* 0x020fe200078ec0ff */
[----:B------:R-:W-:Y:S01]  /*3740*/  BSSY B1, `(.L_x_54) ;  /* 0x000000a000017945 */ /* 0x000fe20003800000 */
[----:B------:R-:W-:-:S03]  /*3750*/  ISETP.GT.AND P2, PT, R4, 0x18, PT ;  /* 0x000000180400780c */ /* 0x000fc60003f44270 */
[----:B------:R-:W-:Y:S01]  /*3760*/  FMUL R14, R14, R91 ;  /* 0x0000005b0e0e7220 */ /* 0x000fe20000400000 */
[----:B------:R-:W-:-:S03]  /*3770*/  P2R R66, PR, RZ, 0x4 ;  /* 0x00000004ff427803 */ /* 0x000fc60000000000 */
[----:B------:R-:W-:-:S05]  /*3780*/  FFMA R67, R67, R90, R14 ;  /* 0x0000005a43437223 */ /* 0x000fca000000000e */
[----:B------:R-:W-:-:S05]  /*3790*/  F2FP.TF32.F32.PACK_B R67, R67 ;  /* 0x00000043ff43723e */ /* 0x000fca00024050ff */
[----:B------:R0:W-:Y:S01]  /*37a0*/  @P0 STG.E desc[UR36][R110.64+0x44], R67 ;  /* 0x000044436e000986 */ /* 0x0001e2000c101924 */
[----:B------:R-:W-:-:S13]  /*37b0*/  ISETP.GT.AND P0, PT, R3, RZ, P2 ;  /* 0x000000ff0300720c */ /* 0x000fda0001704270 */
[----:B0-----:R-:W-:Y:S05]  /*37c0*/  @!P0 BRA `(.L_x_55) ;  /* 0x0000000000048947 */ /* 0x001fea0003800000 */
[----:B------:R0:W5:Y:S02]  /*37d0*/  LDG.E.LTC128B R103, desc[UR36][R6.64+0x60] ;  /* 0x0000602406677981 */ /* 0x000164000c1e1920 */
.L_x_55:
[----:B------:R-:W-:Y:S05]  /*37e0*/  BSYNC B1 ;  /* 0x0000000000017941 */ /* 0x000fea0003800000 */
.L_x_54:
        /* <DEDUP_REMOVED lines=11> */
.L_x_57:
[----:B------:R-:W-:Y:S05]  /*38a0*/  BSYNC B1 ;  /* 0x0000000000017941 */ /* 0x000fea0003800000 */
.L_x_56:
        /* <DEDUP_REMOVED lines=9> */
.L_x_59:
[----:B------:R-:W-:Y:S05]  /*3940*/  BSYNC B1 ;  /* 0x0000000000017941 */ /* 0x000fea0003800000 */
.L_x_58:
        /* <DEDUP_REMOVED lines=9> */
.L_x_61:
[----:B------:R-:W-:Y:S05]  /*39e0*/  BSYNC B1 ;  /* 0x0000000000017941 */ /* 0x000fea0003800000 */
.L_x_60:
        /* <DEDUP_REMOVED lines=11> */
.L_x_63:
[----:B------:R-:W-:Y:S05]  /*3aa0*/  BSYNC B1 ;  /* 0x0000000000017941 */ /* 0x000fea0003800000 */
.L_x_62:
        /* <DEDUP_REMOVED lines=11> */
.L_x_65:
[----:B------:R-:W-:Y:S05]  /*3b60*/  BSYNC B1 ;  /* 0x0000000000017941 */ /* 0x000fea0003800000 */
.L_x_64:
        /* <DEDUP_REMOVED lines=9> */
.L_x_67:
[----:B------:R-:W-:Y:S05]  /*3c00*/  BSYNC B1 ;  /* 0x0000000000017941 */ /* 0x000fea0003800000 */
.L_x_66:
        /* <DEDUP_REMOVED lines=9> */
.L_x_69:
[----:B------:R-:W-:Y:S05]  /*3ca0*/  BSYNC B1 ;  /* 0x0000000000017941 */ /* 0x000fea0003800000 */
.L_x_68:
        /* <DEDUP_REMOVED lines=11> */
.L_x_71:
[----:B------:R-:W-:Y:S05]  /*3d60*/  BSYNC B1 ;  /* 0x0000000000017941 */ /* 0x000fea0003800000 */
.L_x_70:
        /* <DEDUP_REMOVED lines=11> */
.L_x_73:
[----:B------:R-:W-:Y:S05]  /*3e20*/  BSYNC B1 ;  /* 0x0000000000017941 */ /* 0x000fea0003800000 */
.L_x_72:
        /* <DEDUP_REMOVED lines=9> */
.L_x_75:
[----:B------:R-:W-:Y:S05]  /*3ec0*/  BSYNC B1 ;  /* 0x0000000000017941 */ /* 0x000fea0003800000 */
.L_x_74:
        /* <DEDUP_REMOVED lines=9> */
.L_x_77:
[----:B------:R-:W-:Y:S05]  /*3f60*/  BSYNC B1 ;  /* 0x0000000000017941 */ /* 0x000fea0003800000 */
.L_x_76:
[----:B-----5:R-:W-:Y:S01]  /*3f70*/  LOP3.LUT R14, R103, 0xffffe000, RZ, 0xc0, !PT ;  /* 0xffffe000670e7812 */ /* 0x020fe200078ec0ff */
[----:B------:R-:W-:Y:S01]  /*3f80*/  BSSY B1, `(.L_x_78) ;  /* 0x0000009000017945 */ /* 0x000fe20003800000 */
[----:B------:R-:W-:-:S03]  /*3f90*/  ISETP.GT.AND P3, PT, R4, 0x30, PT ;  /* 0x000000300400780c */ /* 0x000fc60003f64270 */
[----:B------:R-:W-:-:S04]  /*3fa0*/  FMUL R14, R14, R91 ;  /* 0x0000005b0e0e7220 */ /* 0x000fc80000400000 */
[----:B------:R-:W-:-:S05]  /*3fb0*/  FFMA R79, R79, R90, R14 ;  /* 0x0000005a4f4f7223 */ /* 0x000fca000000000e */
[----:B------:R-:W-:-:S05]  /*3fc0*/  F2FP.TF32.F32.PACK_B R79, R79 ;  /* 0x0000004fff4f723e */ /* 0x000fca00024050ff */
[----:B------:R0:W-:Y:S01]  /*3fd0*/  @P0 STG.E desc[UR36][R110.64+0xa4], R79 ;  /* 0x0000a44f6e000986 */ /* 0x0001e2000c101924 */
[----:B------:R-:W-:-:S13]  /*3fe0*/  ISETP.GT.AND P0, PT, R3, RZ, P3 ;  /* 0x000000ff0300720c */ /* 0x000fda0001f04270 */
[----:B0-----:R-:W-:Y:S05]  /*3ff0*/  @!P0 BRA `(.L_x_79) ;  /* 0x0000000000048947 */ /* 0x001fea0003800000 */
[----:B------:R0:W5:Y:S02]  /*4000*/  LDG.E.LTC128B R103, desc[UR36][R6.64+0xc0] ;  /* 0x0000c02406677981 */ /* 0x000164000c1e1920 */
.L_x_79:
[----:B------:R-:W-:Y:S05]  /*4010*/  BSYNC B1 ;  /* 0x0000000000017941 */ /* 0x000fea0003800000 */
.L_x_78:
        /* <DEDUP_REMOVED lines=10> */
.L_x_81:
[----:B------:R-:W-:Y:S05]  /*40c0*/  BSYNC B1 ;  /* 0x0000000000017941 */ /* 0x000fea0003800000 */
.L_x_80:
        /* <DEDUP_REMOVED lines=9> */
.L_x_83:
[----:B------:R-:W-:Y:S05]  /*4160*/  BSYNC B1 ;  /* 0x0000000000017941 */ /* 0x000fea0003800000 */
.L_x_82:
        /* <DEDUP_REMOVED lines=9> */
.L_x_85:
[----:B------:R-:W-:Y:S05]  /*4200*/  BSYNC B1 ;  /* 0x0000000000017941 */ /* 0x000fea0003800000 */
.L_x_84:
        /* <DEDUP_REMOVED lines=10> */
.L_x_87:
[----:B------:R-:W-:Y:S05]  /*42b0*/  BSYNC B1 ;  /* 0x0000000000017941 */ /* 0x000fea0003800000 */
.L_x_86:
[----:B-----5:R-:W-:Y:S01]  /*42c0*/  LOP3.LUT R14, R103, 0xffffe000, RZ, 0xc0, !PT ;  /* 0xffffe000670e7812 */ /* 0x020fe200078ec0ff */
[----:B------:R-:W-:Y:S04]  /*42d0*/  BSSY B1, `(.L_x_88) ;  /* 0x000000f000017945 */ /* 0x000fe80003800000 */
[----:B------:R-:W-:-:S04]  /*42e0*/  FMUL R23, R14, R91 ;  /* 0x0000005b0e177220 */ /* 0x000fc80000400000 */
[----:B------:R-:W-:-:S05]  /*42f0*/  FFMA R23, R84, R90, R23 ;  /* 0x0000005a54177223 */ /* 0x000fca0000000017 */
[----:B------:R-:W-:-:S05]  /*4300*/  F2FP.TF32.F32.PACK_B R23, R23 ;  /* 0x00000017ff17723e */ /* 0x000fca00024050ff */
[----:B------:R0:W-:Y:S01]  /*4310*/  @P0 STG.E desc[UR36][R20.64+0xe0], R23 ;  /* 0x0000e01714000986 */ /* 0x0001e2000c101924 */
[----:B------:R-:W-:-:S05]  /*4320*/  IADD3 R62, P0, R15, R110, RZ ;  /* 0x0000006e0f3e7210 */ /* 0x000fca0007f1e0ff */
[----:B------:R-:W-:Y:S01]  /*4330*/  IMAD.X R63, R5, 0x1, R111, P0 ;  /* 0x00000001053f7824 */ /* 0x000fe200000e066f */
[----:B------:R-:W-:-:S05]  /*4340*/  IADD3 R64, P0, R15, R110, RZ ;  /* 0x0000006e0f407210 */ /* 0x000fca0007f1e0ff */
[----:B------:R-:W-:Y:S01]  /*4350*/  IMAD.X R65, R5, 0x1, R111, P0 ;  /* 0x0000000105417824 */ /* 0x000fe200000e066f */
[----:B------:R-:W-:-:S05]  /*4360*/  IADD3 R14, P0, R15, R20, RZ ;  /* 0x000000140f0e7210 */ /* 0x000fca0007f1e0ff */
[----:B------:R-:W-:Y:S01]  /*4370*/  IMAD.X R15, R5, 0x1, R21, P0 ;  /* 0x00000001050f7824 */ /* 0x000fe200000e0615 */
[----:B------:R-:W-:-:S04]  /*4380*/  ISETP.GT.AND P0, PT, R4, 0x39, PT ;  /* 0x000000390400780c */ /* 0x000fc80003f04270 */
[----:B------:R-:W-:-:S13]  /*4390*/  ISETP.GT.AND P4, PT, R3, RZ, P0 ;  /* 0x000000ff0300720c */ /* 0x000fda0000784270 */
[----:B0-----:R-:W-:Y:S05]  /*43a0*/  @!P4 BRA `(.L_x_89) ;  /* 0x000000000004c947 */ /* 0x001fea0003800000 */
[----:B------:R0:W5:Y:S02]  /*43b0*/  LDG.E.LTC128B R103, desc[UR36][R6.64+0xe4] ;  /* 0x0000e42406677981 */ /* 0x000164000c1e1920 */
.L_x_89:
[----:B------:R-:W-:Y:S05]  /*43c0*/  BSYNC B1 ;  /* 0x0000000000017941 */ /* 0x000fea0003800000 */
.L_x_88:
        /* <DEDUP_REMOVED lines=9> */
.L_x_91:
[----:B------:R-:W-:Y:S05]  /*4460*/  BSYNC B1 ;  /* 0x0000000000017941 */ /* 0x000fea0003800000 */
.L_x_90:
        /* <DEDUP_REMOVED lines=9> */
.L_x_93:
[----:B------:R-:W-:Y:S05]  /*4500*/  BSYNC B1 ;  /* 0x0000000000017941 */ /* 0x000fea0003800000 */
.L_x_92:
[----:B-----5:R-:W-:-:S05]  /*4510*/  LOP3.LUT R4, R103, 0xffffe000, RZ, 0xc0, !PT ;  /* 0xffffe00067047812 */ /* 0x020fca00078ec0ff */
[----:B------:R-:W-:-:S04]  /*4520*/  FMUL R4, R4, R91 ;  /* 0x0000005b04047220 */ /* 0x000fc80000400000 */
[----:B------:R-:W-:-:S05]  /*4530*/  FFMA R87, R87, R90, R4 ;  /* 0x0000005a57577223 */ /* 0x000fca0000000004 */
[----:B------:R-:W-:-:S05]  /*4540*/  F2FP.TF32.F32.PACK_B R87, R87 ;  /* 0x00000057ff57723e */ /* 0x000fca00024050ff */
[----:B------:R0:W-:Y:S01]  /*4550*/  @P4 STG.E desc[UR36][R110.64+0xe4], R87 ;  /* 0x0000e4576e004986 */ /* 0x0001e2000c101924 */
[----:B------:R-:W-:-:S13]  /*4560*/  ISETP.GT.AND P4, PT, R3, 0x80, P6 ;  /* 0x000000800300780c */ /* 0x000fda0003784270 */
[----:B------:R-:W2:Y:S01]  /*4570*/  @P4 LDG.E.LTC128B R103, desc[UR36][R60.64] ;  /* 0x000000243c674981 */ /* 0x000ea2000c1e1920 */
[----:B------:R-:W-:Y:S01]  /*4580*/  BSSY B1, `(.L_x_94) ;  /* 0x000000a000017945 */ /* 0x000fe20003800000 */
[----:B--2---:R-:W-:-:S05]  /*4590*/  LOP3.LUT R4, R103, 0xffffe000, RZ, 0xc0, !PT ;  /* 0xffffe00067047812 */ /* 0x004fca00078ec0ff */
[----:B------:R-:W-:-:S04]  /*45a0*/  FMUL R5, R4, R91 ;  /* 0x0000005b04057220 */ /* 0x000fc80000400000 */
[----:B------:R-:W-:-:S05]  /*45b0*/  FFMA R5, R24, R90, R5 ;  /* 0x0000005a18057223 */ /* 0x000fca0000000005 */
[----:B------:R-:W-:-:S05]  /*45c0*/  F2FP.TF32.F32.PACK_B R5, R5 ;  /* 0x00000005ff05723e */ /* 0x000fca00024050ff */
[----:B------:R0:W-:Y:S01]  /*45d0*/  @P4 STG.E desc[UR36][R14.64], R5 ;  /* 0x000000050e004986 */ /* 0x0001e2000c101924 */
[----:B------:R-:W-:-:S04]  /*45e0*/  ISETP.NE.AND P4, PT, R119, RZ, PT ;  /* 0x000000ff7700720c */ /* 0x000fc80003f85270 */
[----:B------:R-:W-:-:S13]  /*45f0*/  ISETP.GT.AND P4, PT, R3, 0x80, P4 ;  /* 0x000000800300780c */ /* 0x000fda0002784270 */
[----:B0-----:R-:W-:Y:S05]  /*4600*/  @!P4 BRA `(.L_x_95) ;  /* 0x000000000004c947 */ /* 0x001fea0003800000 */
[----:B------:R0:W5:Y:S02]  /*4610*/  LDG.E.LTC128B R103, desc[UR36][R58.64+0x4] ;  /* 0x000004243a677981 */ /* 0x000164000c1e1920 */
.L_x_95:
[----:B------:R-:W-:Y:S05]  /*4620*/  BSYNC B1 ;  /* 0x0000000000017941 */ /* 0x000fea0003800000 */
.L_x_94:
[----:B-----5:R-:W-:Y:S01]  /*4630*/  LOP3.LUT R4, R103, 0xffffe000, RZ, 0xc0, !PT ;  /* 0xffffe00067047812 */ /* 0x020fe200078ec0ff */
[----:B------:R-:W-:Y:S01]  /*4640*/  @P4 IMAD.MOV.U32 R5, RZ, RZ, R15 ;  /* 0x000000ffff054224 */ /* 0x000fe200078e000f */
[----:B------:R-:W-:Y:S01]  /*4650*/  ISETP.GT.AND P6, PT, R3, 0x88, P6 ;  /* 0x000000880300780c */ /* 0x000fe200037c4270 */
[----:B------:R-:W-:Y:S02]  /*4660*/  BSSY B1, `(.L_x_96) ;  /* 0x0000008000017945 */ /* 0x000fe40003800000 */
[----:B------:R-:W-:-:S04]  /*4670*/  FMUL R4, R4, R91 ;  /* 0x0000005b04047220 */ /* 0x000fc80000400000 */
[----:B------:R-:W-:Y:S01]  /*4680*/  FFMA R25, R25, R90, R4 ;  /* 0x0000005a19197223 */ /* 0x000fe20000000004 */
[----:B------:R-:W-:-:S04]  /*4690*/  @P4 IMAD.MOV.U32 R4, RZ, RZ, R14 ;  /* 0x000000ffff044224 */ /* 0x000fc800078e000e */
[----:B------:R-:W-:-:S05]  /*46a0*/  F2FP.TF32.F32.PACK_B R25, R25 ;  /* 0x00000019ff19723e */ /* 0x000fca00024050ff */
[----:B------:R2:W-:Y:S01]  /*46b0*/  @P4 STG.E desc[UR36][R4.64+0x4], R25 ;  /* 0x0000041904004986 */ /* 0x0005e2000c101924 */
[----:B------:R-:W-:Y:S05]  /*46c0*/  @!P6 BRA `(.L_x_97) ;  /* 0x000000000004e947 */ /* 0x000fea0003800000 */
[----:B------:R0:W5:Y:S02]  /*46d0*/  LDG.E.LTC128B R103, desc[UR36][R10.64] ;  /* 0x000000240a677981 */ /* 0x000164000c1e1920 */
.L_x_97:
[----:B------:R-:W-:Y:S05]  /*46e0*/  BSYNC B1 ;  /* 0x0000000000017941 */ /* 0x000fea0003800000 */
.L_x_96:
[----:B--2--5:R-:W-:Y:S01]  /*46f0*/  LOP3.LUT R4, R103, 0xffffe000, RZ, 0xc0, !PT ;  /* 0xffffe00067047812 */ /* 0x024fe200078ec0ff */
[----:B------:R-:W-:Y:S01]  /*4700*/  BSSY B1, `(.L_x_98) ;  /* 0x0000009000017945 */ /* 0x000fe20003800000 */
[----:B------:R-:W-:-:S03]  /*4710*/  ISETP.NE.AND P4, PT, R119, RZ, PT ;  /* 0x000000ff7700720c */ /* 0x000fc60003f85270 */
[----:B------:R-:W-:Y:S01]  /*4720*/  FMUL R5, R4, R91 ;  /* 0x0000005b04057220 */ /* 0x000fe20000400000 */
[----:B------:R-:W-:-:S03]  /*4730*/  ISETP.GT.AND P4, PT, R3, 0x88, P4 ;  /* 0x000000880300780c */ /* 0x000fc60002784270 */
[----:B------:R-:W-:-:S05]  /*4740*/  FFMA R5, R26, R90, R5 ;  /* 0x0000005a1a057223 */ /* 0x000fca0000000005 */
[----:B------:R-:W-:-:S05]  /*4750*/  F2FP.TF32.F32.PACK_B R5, R5 ;  /* 0x00000005ff05723e */ /* 0x000fca00024050ff */
[----:B------:R2:W-:Y:S01]  /*4760*/  @P6 STG.E desc[UR36][R62.64], R5 ;  /* 0x000000053e006986 */ /* 0x0005e2000c101924 */
[----:B------:R-:W-:Y:S05]  /*4770*/  @!P4 BRA `(.L_x_99) ;  /* 0x000000000004c947 */ /* 0x000fea0003800000 */
[----:B------:R0:W5:Y:S02]  /*4780*/  LDG.E.LTC128B R103, desc[UR36][R12.64+0x4] ;  /* 0x000004240c677981 */ /* 0x000164000c1e1920 */
.L_x_99:
[----:B------:R-:W-:Y:S05]  /*4790*/  BSYNC B1 ;  /* 0x0000000000017941 */ /* 0x000fea0003800000 */
.L_x_98:
[----:B-----5:R-:W-:Y:S01]  /*47a0*/  LOP3.LUT R4, R103, 0xffffe000, RZ, 0xc0, !PT ;  /* 0xffffe00067047812 */ /* 0x020fe200078ec0ff */
[----:B------:R-:W-:Y:S01]  /*47b0*/  BSSY B1, `(.L_x_100) ;  /* 0x0000009000017945 */ /* 0x000fe20003800000 */
[----:B------:R-:W-:-:S03]  /*47c0*/  ISETP.NE.AND P6, PT, R116, RZ, PT ;  /* 0x000000ff7400720c */ /* 0x000fc60003fc5270 */
[----:B------:R-:W-:-:S04]  /*47d0*/  FMUL R4, R4, R91 ;  /* 0x0000005b04047220 */ /* 0x000fc80000400000 */
[----:B------:R-:W-:-:S05]  /*47e0*/  FFMA R27, R27, R90, R4 ;  /* 0x0000005a1b1b7223 */ /* 0x000fca0000000004 */
[----:B------:R-:W-:-:S05]  /*47f0*/  F2FP.TF32.F32.PACK_B R27, R27 ;  /* 0x0000001bff1b723e */ /* 0x000fca00024050ff */
[----:B------:R0:W-:Y:S01]  /*4800*/  @P4 STG.E desc[UR36][R64.64+0x4], R27 ;  /* 0x0000041b40004986 */ /* 0x0001e2000c101924 */
[----:B------:R-:W-:-:S13]  /*4810*/  ISETP.GT.AND P4, PT, R3, 0x80, P6 ;  /* 0x000000800300780c */ /* 0x000fda0003784270 */
[----:B0-----:R-:W-:Y:S05]  /*4820*/  @!P4 BRA `(.L_x_101) ;  /* 0x000000000004c947 */ /* 0x001fea0003800000 */
[----:B------:R0:W5:Y:S02]  /*4830*/  LDG.E.LTC128B R103, desc[UR36][R58.64+0x20] ;  /* 0x000020243a677981 */ /* 0x000164000c1e1920 */
.L_x_101:
[----:B------:R-:W-:Y:S05]  /*4840*/  BSYNC B1 ;  /* 0x0000000000017941 */ /* 0x000fea0003800000 */
.L_x_100:
[----:B-----5:R-:W-:Y:S01]  /*4850*/  LOP3.LUT R4, R103, 0xffffe000, RZ, 0xc0, !PT ;  /* 0xffffe00067047812 */ /* 0x020fe200078ec0ff */
[----:B------:R-:W-:Y:S01]  /*4860*/  BSSY B1, `(.L_x_102) ;  /* 0x000000b000017945 */ /* 0x000fe20003800000 */
[----:B------:R-:W-:-:S03]  /*4870*/  ISETP.NE.AND P6, PT, R117, RZ, PT ;  /* 0x000000ff7500720c */ /* 0x000fc60003fc5270 */
[----:B--2---:R-:W-:Y:S01]  /*4880*/  FMUL R5, R4, R91 ;  /* 0x0000005b04057220 */ /* 0x004fe20000400000 */
[----:B------:R-:W-:-:S03]  /*4890*/  @P4 IMAD.MOV.U32 R4, RZ, RZ, R14 ;  /* 0x000000ffff044224 */ /* 0x000fc600078e000e */
[----:B-1-34-:R-:W-:Y:S01]  /*48a0*/  FFMA R7, R28, R90, R5 ;  /* 0x0000005a1c077223 */ /* 0x01afe20000000005 */
[----:B------:R-:W-:-:S04]  /*48b0*/  @P4 IMAD.MOV.U32 R5, RZ, RZ, R15 ;  /* 0x000000ffff054224 */ /* 0x000fc800078e000f */
[----:B------:R-:W-:-:S05]  /*48c0*/  F2FP.TF32.F32.PACK_B R7, R7 ;  /* 0x00000007ff07723e */ /* 0x000fca00024050ff */
[----:B------:R1:W-:Y:S01]  /*48d0*/  @P4 STG.E desc[UR36][R4.64+0x20], R7 ;  /* 0x0000200704004986 */ /* 0x0003e2000c101924 */
[----:B------:R-:W-:-:S13]  /*48e0*/  ISETP.GT.AND P4, PT, R3, 0x80, P6 ;  /* 0x000000800300780c */ /* 0x000fda0003784270 */
[----:B-1----:R-:W-:Y:S05]  /*48f0*/  @!P4 BRA `(.L_x_103) ;  /* 0x000000000004c947 */ /* 0x002fea0003800000 */
[----:B------:R1:W5:Y:S02]  /*4900*/  LDG.E.LTC128B R103, desc[UR36][R58.64+0x24] ;  /* 0x000024243a677981 */ /* 0x000364000c1e1920 */
.L_x_103:
[----:B------:R-:W-:Y:S05]  /*4910*/  BSYNC B1 ;  /* 0x0000000000017941 */ /* 0x000fea0003800000 */
.L_x_102:
[----:B-----5:R-:W-:Y:S01]  /*4920*/  LOP3.LUT R4, R103, 0xffffe000, RZ, 0xc0, !PT ;  /* 0xffffe00067047812 */ /* 0x020fe200078ec0ff */
[----:B------:R-:W-:Y:S01]  /*4930*/  @P4 IMAD.MOV.U32 R5, RZ, RZ, R15 ;  /* 0x000000ffff054224 */ /* 0x000fe200078e000f */
[----:B------:R-:W-:Y:S03]  /*4940*/  BSSY B1, `(.L_x_104) ;  /* 0x000000a000017945 */ /* 0x000fe60003800000 */
[----:B------:R-:W-:-:S04]  /*4950*/  FMUL R4, R4, R91 ;  /* 0x0000005b04047220 */ /* 0x000fc80000400000 */
[----:B------:R-:W-:Y:S01]  /*4960*/  FFMA R29, R29, R90, R4 ;  /* 0x0000005a1d1d7223 */ /* 0x000fe20000000004 */
[----:B------:R-:W-:-:S04]  /*4970*/  @P4 IMAD.MOV.U32 R4, RZ, RZ, R14 ;  /* 0x000000ffff044224 */ /* 0x000fc800078e000e */
[----:B------:R-:W-:-:S05]  /*4980*/  F2FP.TF32.F32.PACK_B R29, R29 ;  /* 0x0000001dff1d723e */ /* 0x000fca00024050ff */
[----:B------:R2:W-:Y:S01]  /*4990*/  @P4 STG.E desc[UR36][R4.64+0x24], R29 ;  /* 0x0000241d04004986 */ /* 0x0005e2000c101924 */
[----:B------:R-:W-:-:S04]  /*49a0*/  ISETP.NE.AND P4, PT, R116, RZ, PT ;  /* 0x000000ff7400720c */ /* 0x000fc80003f85270 */
[----:B------:R-:W-:-:S13]  /*49b0*/  ISETP.GT.AND P4, PT, R3, 0x88, P4 ;  /* 0x000000880300780c */ /* 0x000fda0002784270 */
[----:B--2---:R-:W-:Y:S05]  /*49c0*/  @!P4 BRA `(.L_x_105) ;  /* 0x000000000004c947 */ /* 0x004fea0003800000 */
[----:B------:R2:W5:Y:S02]  /*49d0*/  LDG.E.LTC128B R103, desc[UR36][R12.64+0x20] ;  /* 0x000020240c677981 */ /* 0x000564000c1e1920 */
.L_x_105:
[----:B------:R-:W-:Y:S05]  /*49e0*/  BSYNC B1 ;  /* 0x0000000000017941 */ /* 0x000fea0003800000 */
.L_x_104:
[----:B-----5:R-:W-:Y:S01]  /*49f0*/  LOP3.LUT R4, R103, 0xffffe000, RZ, 0xc0, !PT ;  /* 0xffffe00067047812 */ /* 0x020fe200078ec0ff */
[----:B------:R-:W-:Y:S04]  /*4a00*/  BSSY B1, `(.L_x_106) ;  /* 0x0000008000017945 */ /* 0x000fe80003800000 */
[----:B------:R-:W-:-:S04]  /*4a10*/  FMUL R5, R4, R91 ;  /* 0x0000005b04057220 */ /* 0x000fc80000400000 */
[----:B------:R-:W-:-:S05]  /*4a20*/  FFMA R5, R30, R90, R5 ;  /* 0x0000005a1e057223 */ /* 0x000fca0000000005 */
[----:B------:R-:W-:-:S05]  /*4a30*/  F2FP.TF32.F32.PACK_B R5, R5 ;  /* 0x00000005ff05723e */ /* 0x000fca00024050ff */
[----:B------:R3:W-:Y:S01]  /*4a40*/  @P4 STG.E desc[UR36][R8.64+0x20], R5 ;  /* 0x0000200508004986 */ /* 0x0007e2000c101924 */
[----:B------:R-:W-:-:S13]  /*4a50*/  ISETP.GT.AND P4, PT, R3, 0x88, P6 ;  /* 0x000000880300780c */ /* 0x000fda0003784270 */
[----:B---3--:R-:W-:Y:S05]  /*4a60*/  @!P4 BRA `(.L_x_107) ;  /* 0x000000000004c947 */ /* 0x008fea0003800000 */
[----:B------:R3:W5:Y:S02]  /*4a70*/  LDG.E.LTC128B R103, desc[UR36][R12.64+0x24] ;  /* 0x000024240c677981 */ /* 0x000764000c1e1920 */
.L_x_107:
[----:B------:R-:W-:Y:S05]  /*4a80*/  BSYNC B1 ;  /* 0x0000000000017941 */ /* 0x000fea0003800000 */
.L_x_106:
[----:B-----5:R-:W-:Y:S01]  /*4a90*/  LOP3.LUT R4, R103, 0xffffe000, RZ, 0xc0, !PT ;  /* 0xffffe00067047812 */ /* 0x020fe200078ec0ff */
[----:B------:R-:W-:Y:S01]  /*4aa0*/  @P4 IMAD.MOV.U32 R5, RZ, RZ, R9 ;  /* 0x000000ffff054224 */ /* 0x000fe200078e0009 */
[----:B------:R-:W-:Y:S01]  /*4ab0*/  ISETP.NE.AND P6, PT, R112, RZ, PT ;  /* 0x000000ff7000720c */ /* 0x000fe20003fc5270 */
[----:B------:R-:W-:Y:S02]  /*4ac0*/  BSSY B1, `(.L_x_108) ;  /* 0x0000009000017945 */ /* 0x000fe40003800000 */
[----:B------:R-:W-:-:S04]  /*4ad0*/  FMUL R4, R4, R91 ;  /* 0x0000005b04047220 */ /* 0x000fc80000400000 */
[----:B------:R-:W-:Y:S01]  /*4ae0*/  FFMA R31, R31, R90, R4 ;  /* 0x0000005a1f1f7223 */ /* 0x000fe20000000004 */
[----:B------:R-:W-:-:S04]  /*4af0*/  @P4 IMAD.MOV.U32 R4, RZ, RZ, R8 ;  /* 0x000000ffff044224 */ /* 0x000fc800078e0008 */
[----:B------:R-:W-:-:S05]  /*4b00*/  F2FP.TF32.F32.PACK_B R31, R31 ;  /* 0x0000001fff1f723e */ /* 0x000fca00024050ff */
[----:B------:R4:W-:Y:S01]  /*4b10*/  @P4 STG.E desc[UR36][R4.64+0x24], R31 ;  /* 0x0000241f04004986 */ /* 0x0009e2000c101924 */
[----:B------:R-:W-:-:S13]  /*4b20*/  ISETP.GT.AND P4, PT, R3, 0x80, P6 ;  /* 0x000000800300780c */ /* 0x000fda0003784270 */
[----:B----4-:R-:W-:Y:S05]  /*4b30*/  @!P4 BRA `(.L_x_109) ;  /* 0x000000000004c947 */ /* 0x010fea0003800000 */
[----:B------:R4:W5:Y:S02]  /*4b40*/  LDG.E.LTC128B R103, desc[UR36][R58.64+0x40] ;  /* 0x000040243a677981 */ /* 0x000964000c1e1920 */
.L_x_109:
[----:B------:R-:W-:Y:S05]  /*4b50*/  BSYNC B1 ;  /* 0x0000000000017941 */ /* 0x000fea0003800000 */
.L_x_108:
[----:B-----5:R-:W-:Y:S01]  /*4b60*/  LOP3.LUT R4, R103, 0xffffe000, RZ, 0xc0, !PT ;  /* 0xffffe00067047812 */ /* 0x020fe200078ec0ff */
[----:B------:R-:W-:Y:S01]  /*4b70*/  BSSY B1, `(.L_x_110) ;  /* 0x000000b000017945 */ /* 0x000fe20003800000 */
[----:B------:R-:W-:-:S03]  /*4b80*/  ISETP.NE.AND P6, PT, R104, RZ, PT ;  /* 0x000000ff6800720c */ /* 0x000fc60003fc5270 */
[----:B------:R-:W-:Y:S01]  /*4b90*/  FMUL R5, R4, R91 ;  /* 0x0000005b04057220 */ /* 0x000fe20000400000 */
[----:B------:R-:W-:-:S03]  /*4ba0*/  @P4 IMAD.MOV.U32 R4, RZ, RZ, R14 ;  /* 0x000000ffff044224 */ /* 0x000fc600078e000e */
[----:B------:R-:W-:Y:S01]  /*4bb0*/  FFMA R7, R32, R90, R5 ;  /* 0x0000005a20077223 */ /* 0x000fe20000000005 */
[----:B------:R-:W-:-:S04]  /*4bc0*/  @P4 IMAD.MOV.U32 R5, RZ, RZ, R15 ;  /* 0x000000ffff054224 */ /* 0x000fc800078e000f */
[----:B------:R-:W-:-:S05]  /*4bd0*/  F2FP.TF32.F32.PACK_B R7, R7 ;  /* 0x00000007ff07723e */ /* 0x000fca00024050ff */
[----:B------:R0:W-:Y:S01]  /*4be0*/  @P4 STG.E desc[UR36][R4.64+0x40], R7 ;  /* 0x0000400704004986 */ /* 0x0001e2000c101924 */
[----:B------:R-:W-:-:S13]  /*4bf0*/  ISETP.GT.AND P4, PT, R3, 0x80, P6 ;  /* 0x000000800300780c */ /* 0x000fda0003784270 */
[----:B0-----:R-:W-:Y:S05]  /*4c00*/  @!P4 BRA `(.L_x_111) ;  /* 0x000000000004c947 */ /* 0x001fea0003800000 */
[----:B------:R0:W5:Y:S02]  /*4c10*/  LDG.E.LTC128B R103, desc[UR36][R58.64+0x44] ;  /* 0x000044243a677981 */ /* 0x000164000c1e1920 */
.L_x_111:
[----:B------:R-:W-:Y:S05]  /*4c20*/  BSYNC B1 ;  /* 0x0000000000017941 */ /* 0x000fea0003800000 */
.L_x_110:
        /* <DEDUP_REMOVED lines=10> */
[----:B0-----:R-:W-:Y:S05]  /*4cd0*/  @!P4 BRA `(.L_x_113) ;  /* 0x000000000004c947 */ /* 0x001fea0003800000 */
[----:B------:R0:W5:Y:S02]  /*4ce0*/  LDG.E.LTC128B R103, desc[UR36][R12.64+0x40] ;  /* 0x000040240c677981 */ /* 0x000164000c1e1920 */
.L_x_113:
[----:B------:R-:W-:Y:S05]  /*4cf0*/  BSYNC B1 ;  /* 0x0000000000017941 */ /* 0x000fea0003800000 */
.L_x_112:
[----:B-----5:R-:W-:Y:S01]  /*4d00*/  LOP3.LUT R4, R103, 0xffffe000, RZ, 0xc0, !PT ;  /* 0xffffe00067047812 */ /* 0x020fe200078ec0ff */
[----:B------:R-:W-:Y:S04]  /*4d10*/  BSSY B1, `(.L_x_114) ;  /* 0x000000a000017945 */ /* 0x000fe80003800000 */
        /* <DEDUP_REMOVED lines=9> */
.L_x_115:
[----:B------:R-:W-:Y:S05]  /*4db0*/  BSYNC B1 ;  /* 0x0000000000017941 */ /* 0x000fea0003800000 */
.L_x_114:
        /* <DEDUP_REMOVED lines=10> */
[----:B0-----:R-:W-:Y:S05]  /*4e60*/  @!P4 BRA `(.L_x_117) ;  /* 0x000000000004c947 */ /* 0x001fea0003800000 */
[----:B------:R0:W5:Y:S02]  /*4e70*/  LDG.E.LTC128B R103, desc[UR36][R58.64+0x60] ;  /* 0x000060243a677981 */ /* 0x000164000c1e1920 */
.L_x_117:
[----:B------:R-:W-:Y:S05]  /*4e80*/  BSYNC B1 ;  /* 0x0000000000017941 */ /* 0x000fea0003800000 */
.L_x_116:
        /* <DEDUP_REMOVED lines=12> */
.L_x_119:
[----:B------:R-:W-:Y:S05]  /*4f50*/  BSYNC B1 ;  /* 0x0000000000017941 */ /* 0x000fea0003800000 */
.L_x_118:
        /* <DEDUP_REMOVED lines=12> */
.L_x_121:
[----:B------:R-:W-:Y:S05]  /*5020*/  BSYNC B1 ;  /* 0x0000000000017941 */ /* 0x000fea0003800000 */
.L_x_120:
        /* <DEDUP_REMOVED lines=11> */
.L_x_123:
[----:B------:R-:W-:Y:S05]  /*50e0*/  BSYNC B1 ;  /* 0x0000000000017941 */ /* 0x000fea0003800000 */
.L_x_122:
        /* <DEDUP_REMOVED lines=12> */
.L_x_125:
[----:B------:R-:W-:Y:S05]  /*51b0*/  BSYNC B1 ;  /* 0x0000000000017941 */ /* 0x000fea0003800000 */
.L_x_124:
        /* <DEDUP_REMOVED lines=12> */
.L_x_127:
[----:B------:R-:W-:Y:S05]  /*5280*/  BSYNC B1 ;  /* 0x0000000000017941 */ /* 0x000fea0003800000 */
.L_x_126:
        /* <DEDUP_REMOVED lines=12> */
.L_x_129:
[----:B------:R-:W-:Y:S05]  /*5350*/  BSYNC B1 ;  /* 0x0000000000017941 */ /* 0x000fea0003800000 */
.L_x_128:
        /* <DEDUP_REMOVED lines=11> */
.L_x_131:
[----:B------:R-:W-:Y:S05]  /*5410*/  BSYNC B1 ;  /* 0x0000000000017941 */ /* 0x000fea0003800000 */
.L_x_130:
        /* <DEDUP_REMOVED lines=12> */
.L_x_133:
[----:B------:R-:W-:Y:S05]  /*54e0*/  BSYNC B1 ;  /* 0x0000000000017941 */ /* 0x000fea0003800000 */
.L_x_132:
        /* <DEDUP_REMOVED lines=11> */
.L_x_135:
[----:B------:R-:W-:Y:S05]  /*55a0*/  BSYNC B1 ;  /* 0x0000000000017941 */ /* 0x000fea0003800000 */
.L_x_134:
        /* <DEDUP_REMOVED lines=11> */
.L_x_137:
[----:B------:R-:W-:Y:S05]  /*5660*/  BSYNC B1 ;  /* 0x0000000000017941 */ /* 0x000fea0003800000 */
.L_x_136:
[----:B-----5:R-:W-:Y:S01]  /*5670*/  LOP3.LUT R4, R103, 0xffffe000, RZ, 0xc0, !PT ;  /* 0xffffe00067047812 */ /* 0x020fe200078ec0ff */
[----:B------:R-:W-:Y:S01]  /*5680*/  BSSY B1, `(.L_x_138) ;  /* 0x000000a000017945 */ /* 0x000fe20003800000 */
[----:B------:R-:W-:-:S03]  /*5690*/  ISETP.GT.AND P5, PT, R3, 0x88, P5 ;  /* 0x000000880300780c */ /* 0x000fc60002fa4270 */
[----:B------:R-:W-:Y:S01]  /*56a0*/  FMUL R5, R4, R91 ;  /* 0x0000005b04057220 */ /* 0x000fe20000400000 */
[----:B------:R-:W-:-:S03]  /*56b0*/  @P4 IMAD.MOV.U32 R4, RZ, RZ, R8 ;  /* 0x000000ffff044224 */ /* 0x000fc600078e0008 */
[----:B------:R-:W-:Y:S01]  /*56c0*/  FFMA R7, R46, R90, R5 ;  /* 0x0000005a2e077223 */ /* 0x000fe20000000005 */
[----:B------:R-:W-:-:S04]  /*56d0*/  @P4 IMAD.MOV.U32 R5, RZ, RZ, R9 ;  /* 0x000000ffff054224 */ /* 0x000fc800078e0009 */
[----:B------:R-:W-:-:S05]  /*56e0*/  F2FP.TF32.F32.PACK_B R7, R7 ;  /* 0x00000007ff07723e */ /* 0x000fca00024050ff */
[----:B------:R0:W-:Y:S01]  /*56f0*/  @P4 STG.E desc[UR36][R4.64+0xa0], R7 ;  /* 0x0000a00704004986 */ /* 0x0001e2000c101924 */
[----:B------:R-:W-:Y:S05]  /*5700*/  @!P5 BRA `(.L_x_139) ;  /* 0x000000000004d947 */ /* 0x000fea0003800000 */
[----:B------:R0:W5:Y:S02]  /*5710*/  LDG.E.LTC128B R103, desc[UR36][R12.64+0xa4] ;  /* 0x0000a4240c677981 */ /* 0x000164000c1e1920 */
.L_x_139:
[----:B------:R-:W-:Y:S05]  /*5720*/  BSYNC B1 ;  /* 0x0000000000017941 */ /* 0x000fea0003800000 */
.L_x_138:
[----:B0----5:R-:W-:Y:S01]  /*5730*/  LOP3.LUT R4, R103, 0xffffe000, RZ, 0xc0, !PT ;  /* 0xffffe00067047812 */ /* 0x021fe200078ec0ff */
        /* <DEDUP_REMOVED lines=10> */
.L_x_141:
[----:B------:R-:W-:Y:S05]  /*57e0*/  BSYNC B1 ;  /* 0x0000000000017941 */ /* 0x000fea0003800000 */
.L_x_140:
[----:B0----5:R-:W-:Y:S01]  /*57f0*/  LOP3.LUT R4, R103, 0xffffe000, RZ, 0xc0, !PT ;  /* 0xffffe00067047812 */ /* 0x021fe200078ec0ff */
        /* <DEDUP_REMOVED lines=10> */
.L_x_143:
[----:B------:R-:W-:Y:S05]  /*58a0*/  BSYNC B1 ;  /* 0x0000000000017941 */ /* 0x000fea0003800000 */
.L_x_142:
        /* <DEDUP_REMOVED lines=11> */
.L_x_145:
[----:B------:R-:W-:Y:S05]  /*5960*/  BSYNC B1 ;  /* 0x0000000000017941 */ /* 0x000fea0003800000 */
.L_x_144:
        /* <DEDUP_REMOVED lines=11> */
.L_x_147:
[----:B------:R-:W-:Y:S05]  /*5a20*/  BSYNC B1 ;  /* 0x0000000000017941 */ /* 0x000fea0003800000 */
.L_x_146:
        /* <DEDUP_REMOVED lines=11> */
.L_x_149:
[----:B------:R-:W-:Y:S05]  /*5ae0*/  BSYNC B1 ;  /* 0x0000000000017941 */ /* 0x000fea0003800000 */
.L_x_148:
        /* <DEDUP_REMOVED lines=11> */
.L_x_151:
[----:B------:R-:W-:Y:S05]  /*5ba0*/  BSYNC B1 ;  /* 0x0000000000017941 */ /* 0x000fea0003800000 */
.L_x_150:
[----:B0----5:R-:W-:Y:S01]  /*5bb0*/  LOP3.LUT R4, R103, 0xffffe000, RZ, 0xc0, !PT ;  /* 0xffffe00067047812 */ /* 0x021fe200078ec0ff */
        /* <DEDUP_REMOVED lines=8> */
.L_x_153:
[----:B------:R-:W-:Y:S05]  /*5c40*/  BSYNC B1 ;  /* 0x0000000000017941 */ /* 0x000fea0003800000 */
.L_x_152:
        /* <DEDUP_REMOVED lines=11> */
.L_x_155:
[----:B------:R-:W-:Y:S05]  /*5d00*/  BSYNC B1 ;  /* 0x0000000000017941 */ /* 0x000fea0003800000 */
.L_x_154:
[----:B------:R-:W-:Y:S05]  /*5d10*/  @!P0 BRA `(.L_x_156) ;  /* 0x00000014008c8947 */ /* 0x000fea0003800000 */
[----:B0----5:R-:W-:-:S05]  /*5d20*/  LOP3.LUT R4, R103, 0xffffe000, RZ, 0xc0, !PT ;  /* 0xffffe00067047812 */ /* 0x021fca00078ec0ff */
[----:B------:R-:W-:-:S04]  /*5d30*/  FMUL R4, R4, R91 ;  /* 0x0000005b04047220 */ /* 0x000fc80000400000 */
[----:B------:R-:W-:-:S05]  /*5d40*/  FFMA R55, R55, R90, R4 ;  /* 0x0000005a37377223 */ /* 0x000fca0000000004 */
[----:B------:R-:W-:-:S05]  /*5d50*/  F2FP.TF32.F32.PACK_B R55, R55 ;  /* 0x00000037ff37723e */ /* 0x000fca00024050ff */
[----:B------:R0:W-:Y:S01]  /*5d60*/  STG.E desc[UR36][R8.64+0xe4], R55 ;  /* 0x0000e43708007986 */ /* 0x0001e2000c101924 */
[----:B------:R-:W-:Y:S05]  /*5d70*/  BRA `(.L_x_156) ;  /* 0x0000001400747947 */ /* 0x000fea0003800000 */
.L_x_33:
[----:B------:R-:W-:Y:S01]  /*5d80*/  ULDC.64 UR4, c[0x0][0x5c0] ;  /* 0x0001700000047ab9 */ /* 0x000fe20000000a00 */
[-C--:B------:R-:W-:Y:S01]  /*5d90*/  FMUL R5, R56, R90.reuse ;  /* 0x0000005a38057220 */ /* 0x080fe20000400000 */
[----:B------:R-:W-:Y:S01]  /*5da0*/  ISETP.GT.AND P4, PT, R4, 0x1, PT ;  /* 0x000000010400780c */ /* 0x000fe20003f84270 */
[-C--:B------:R-:W-:Y:S01]  /*5db0*/  FMUL R57, R57, R90.reuse ;  /* 0x0000005a39397220 */ /* 0x080fe20000400000 */
[----:B------:R-:W-:Y:S01]  /*5dc0*/  LEA R8, P2, R114, UR4, 0x2 ;  /* 0x0000000472087c11 */ /* 0x000fe2000f8410ff */
[----:B------:R-:W-:Y:S01]  /*5dd0*/  IMAD.SHL.U32 R15, R92, 0x4, RZ ;  /* 0x000000045c0f7824 */ /* 0x000fe200078e00ff */
[----:B------:R-:W-:Y:S01]  /*5de0*/  ISETP.GT.AND P1, PT, R3, RZ, P4 ;  /* 0x000000ff0300720c */ /* 0x000fe20002724270 */
[----:B------:R-:W-:Y:S01]  /*5df0*/  IMAD.SHL.U32 R103, R93, 0x4, RZ ;  /* 0x000000045d677824 */ /* 0x000fe200078e00ff */
[----:B------:R-:W-:Y:S01]  /*5e00*/  LEA.HI.X R9, R114, UR5, R117, 0x2, P2 ;  /* 0x0000000572097c11 */ /* 0x000fe200090f1475 */
[-C--:B------:R-:W-:Y:S01]  /*5e10*/  FMUL R59, R59, R90.reuse ;  /* 0x0000005a3b3b7220 */ /* 0x080fe20000400000 */
[----:B------:R-:W-:Y:S01]  /*5e20*/  F2FP.TF32.F32.PACK_B R5, R5 ;  /* 0x00000005ff05723e */ /* 0x000fe200024050ff */
[-C--:B------:R-:W-:Y:S01]  /*5e30*/  FMUL R13, R58, R90.reuse ;  /* 0x0000005a3a0d7220 */ /* 0x080fe20000400000 */
[----:B------:R-:W-:Y:S01]  /*5e40*/  F2FP.TF32.F32.PACK_B R57, R57 ;  /* 0x00000039ff39723e */ /* 0x000fe200024050ff */
[-C--:B------:R-:W-:Y:S01]  /*5e50*/  FMUL R61, R61, R90.reuse ;  /* 0x0000005a3d3d7220 */ /* 0x080fe20000400000 */
[----:B------:R-:W-:Y:S01]  /*5e60*/  SHF.L.U64.HI R7, R92, 0x2, R95 ;  /* 0x000000025c077819 */ /* 0x000fe2000001025f */
[----:B------:R0:W-:Y:S01]  /*5e70*/  @P0 STG.E desc[UR36][R8.64], R5 ;  /* 0x0000000508000986 */ /* 0x0001e2000c101924 */
[----:B------:R-:W-:Y:S01]  /*5e80*/  ISETP.GT.AND P0, PT, R3, 0x8, P4 ;  /* 0x000000080300780c */ /* 0x000fe20002704270 */
[----:B------:R-:W-:Y:S01]  /*5e90*/  FMUL R63, R63, R90 ;  /* 0x0000005a3f3f7220 */ /* 0x000fe20000400000 */
[----:B------:R-:W-:Y:S01]  /*5ea0*/  IADD3 R10, P2, R15, R8, RZ ;  /* 0x000000080f0a7210 */ /* 0x000fe20007f5e0ff */
[----:B------:R-:W-:Y:S01]  /*5eb0*/  @P1 STG.E desc[UR36][R8.64+0x4], R57 ;  /* 0x0000043908001986 */ /* 0x000fe2000c101924 */
[----:B------:R-:W-:Y:S01]  /*5ec0*/  SHF.L.U64.HI R23, R93, 0x2, R94 ;  /* 0x000000025d177819 */ /* 0x000fe2000001025e */
[----:B------:R-:W-:Y:S01]  /*5ed0*/  FMUL R65, R65, R90 ;  /* 0x0000005a41417220 */ /* 0x000fe20000400000 */
[----:B------:R-:W-:Y:S01]  /*5ee0*/  F2FP.TF32.F32.PACK_B R59, R59 ;  /* 0x0000003bff3b723e */ /* 0x000fe200024050ff */
[----:B------:R-:W-:Y:S01]  /*5ef0*/  IMAD.X R11, R7, 0x1, R9, P2 ;  /* 0x00000001070b7824 */ /* 0x000fe200010e0609 */
[----:B------:R-:W-:Y:S01]  /*5f00*/  IADD3 R6, P1, P2, R103, R8, R15 ;  /* 0x0000000867067210 */ /* 0x000fe20007a3e00f */
[-C--:B------:R-:W-:Y:S01]  /*5f10*/  FMUL R67, R67, R90.reuse ;  /* 0x0000005a43437220 */ /* 0x080fe20000400000 */
[----:B------:R-:W-:Y:S01]  /*5f20*/  ISETP.GT.AND P5, PT, R4, 0x8, PT ;  /* 0x000000080400780c */ /* 0x000fe20003fa4270 */
[-C--:B0-----:R-:W-:Y:S01]  /*5f30*/  FMUL R5, R60, R90.reuse ;  /* 0x0000005a3c057220 */ /* 0x081fe20000400000 */
[C---:B------:R-:W-:Y:S01]  /*5f40*/  ISETP.GT.AND P4, PT, R4.reuse, 0x9, PT ;  /* 0x000000090400780c */ /* 0x040fe20003f84270 */
[----:B------:R-:W-:Y:S01]  /*5f50*/  @P0 STG.E desc[UR36][R10.64+0x4], R59 ;  /* 0x0000043b0a000986 */ /* 0x000fe2000c101924 */
[----:B------:R-:W-:Y:S01]  /*5f60*/  ISETP.GT.AND P3, PT, R3, 0x8, P6 ;  /* 0x000000080300780c */ /* 0x000fe20003764270 */
[-C--:B------:R-:W-:Y:S01]  /*5f70*/  FMUL R69, R69, R90.reuse ;  /* 0x0000005a45457220 */ /* 0x080fe20000400000 */
[----:B------:R-:W-:Y:S01]  /*5f80*/  IADD3.X R7, R23, R9, R7, P1, P2 ;  /* 0x0000000917077210 */ /* 0x000fe20000fe4407 */
[-C--:B------:R-:W-:Y:S01]  /*5f90*/  FMUL R71, R71, R90.reuse ;  /* 0x0000005a47477220 */ /* 0x080fe20000400000 */
[----:B------:R-:W-:Y:S01]  /*5fa0*/  ISETP.GT.AND P1, PT, R3, RZ, P5 ;  /* 0x000000ff0300720c */ /* 0x000fe20002f24270 */
[-C--:B------:R-:W-:Y:S01]  /*5fb0*/  FMUL R73, R73, R90.reuse ;  /* 0x0000005a49497220 */ /* 0x080fe20000400000 */
[----:B------:R-:W-:Y:S01]  /*5fc0*/  ISETP.GT.AND P0, PT, R3, RZ, P4 ;  /* 0x000000ff0300720c */ /* 0x000fe20002704270 */
[-C--:B------:R-:W-:Y:S01]  /*5fd0*/  FMUL R75, R75, R90.reuse ;  /* 0x0000005a4b4b7220 */ /* 0x080fe20000400000 */
[----:B------:R-:W-:Y:S01]  /*5fe0*/  F2FP.TF32.F32.PACK_B R13, R13 ;  /* 0x0000000dff0d723e */ /* 0x000fe200024050ff */
[-C--:B------:R-:W-:Y:S01]  /*5ff0*/  FMUL R77, R77, R90.reuse ;  /* 0x0000005a4d4d7220 */ /* 0x080fe20000400000 */
[----:B------:R-:W-:Y:S01]  /*6000*/  F2FP.TF32.F32.PACK_B R5, R5 ;  /* 0x00000005ff05723e */ /* 0x000fe200024050ff */
[-C--:B------:R-:W-:Y:S01]  /*6010*/  FMUL R79, R79, R90.reuse ;  /* 0x0000005a4f4f7220 */ /* 0x080fe20000400000 */
[----:B------:R-:W-:Y:S01]  /*6020*/  F2FP.TF32.F32.PACK_B R61, R61 ;  /* 0x0000003dff3d723e */ /* 0x000fe200024050ff */
[----:B------:R0:W-:Y:S01]  /*6030*/  @P3 STG.E desc[UR36][R10.64], R13 ;  /* 0x0000000d0a003986 */ /* 0x0001e2000c101924 */
[----:B------:R-:W-:Y:S01]  /*6040*/  F2FP.TF32.F32.PACK_B R63, R63 ;  /* 0x0000003fff3f723e */ /* 0x000fe200024050ff */
[-C--:B------:R-:W-:Y:S01]  /*6050*/  FMUL R81, R81, R90.reuse ;  /* 0x0000005a51517220 */ /* 0x080fe20000400000 */
[C---:B------:R-:W-:Y:S01]  /*6060*/  ISETP.GT.AND P3, PT, R4.reuse, 0x10, PT ;  /* 0x000000100400780c */ /* 0x040fe20003f64270 */
[----:B------:R1:W-:Y:S01]  /*6070*/  @P1 STG.E desc[UR36][R8.64+0x20], R5 ;  /* 0x0000200508001986 */ /* 0x0003e2000c101924 */
[----:B------:R-:W-:Y:S01]  /*6080*/  ISETP.GT.AND P1, PT, R3, 0x8, P5 ;  /* 0x000000080300780c */ /* 0x000fe20002f24270 */
[-C--:B------:R-:W-:Y:S01]  /*6090*/  FMUL R83, R83, R90.reuse ;  /* 0x0000005a53537220 */ /* 0x080fe20000400000 */
[----:B------:R-:W-:Y:S01]  /*60a0*/  ISETP.GT.AND P2, PT, R4, 0x11, PT ;  /* 0x000000110400780c */ /* 0x000fe20003f44270 */
[----:B------:R-:W-:Y:S01]  /*60b0*/  @P0 STG.E desc[UR36][R8.64+0x24], R61 ;  /* 0x0000243d08000986 */ /* 0x000fe2000c101924 */
[----:B------:R-:W-:Y:S01]  /*60c0*/  ISETP.GT.AND P0, PT, R3, 0x8, P4 ;  /* 0x000000080300780c */ /* 0x000fe20002704270 */
[-C--:B------:R-:W-:Y:S01]  /*60d0*/  FMUL R85, R85, R90.reuse ;  /* 0x0000005a55557220 */ /* 0x080fe20000400000 */
[----:B------:R-:W-:Y:S01]  /*60e0*/  F2FP.TF32.F32.PACK_B R65, R65 ;  /* 0x00000041ff41723e */ /* 0x000fe200024050ff */
[-C--:B0-----:R-:W-:Y:S01]  /*60f0*/  FMUL R13, R62, R90.reuse ;  /* 0x0000005a3e0d7220 */ /* 0x081fe20000400000 */
[----:B------:R-:W-:Y:S01]  /*6100*/  F2FP.TF32.F32.PACK_B R67, R67 ;  /* 0x00000043ff43723e */ /* 0x000fe200024050ff */
[-C--:B------:R-:W-:Y:S01]  /*6110*/  FMUL R87, R87, R90.reuse ;  /* 0x0000005a57577220 */ /* 0x080fe20000400000 */
[----:B------:R-:W-:Y:S01]  /*6120*/  F2FP.TF32.F32.PACK_B R69, R69 ;  /* 0x00000045ff45723e */ /* 0x000fe200024050ff */
[-C--:B-1----:R-:W-:Y:S01]  /*6130*/  FMUL R5, R64, R90.reuse ;  /* 0x0000005a40057220 */ /* 0x082fe20000400000 */
[----:B------:R-:W-:Y:S01]  /*6140*/  F2FP.TF32.F32.PACK_B R13, R13 ;  /* 0x0000000dff0d723e */ /* 0x000fe200024050ff */
[-C--:B------:R-:W-:Y:S01]  /*6150*/  FMUL R25, R25, R90.reuse ;  /* 0x0000005a19197220 */ /* 0x080fe20000400000 */
[----:B------:R-:W-:Y:S01]  /*6160*/  F2FP.TF32.F32.PACK_B R71, R71 ;  /* 0x00000047ff47723e */ /* 0x000fe200024050ff */
[-C--:B------:R-:W-:Y:S01]  /*6170*/  FMUL R27, R27, R90.reuse ;  /* 0x0000005a1b1b7220 */ /* 0x080fe20000400000 */
[----:B------:R-:W-:Y:S01]  /*6180*/  F2FP.TF32.F32.PACK_B R5, R5 ;  /* 0x00000005ff05723e */ /* 0x000fe200024050ff */
[----:B------:R-:W-:Y:S01]  /*6190*/  @P0 STG.E desc[UR36][R10.64+0x24], R63 ;  /* 0x0000243f0a000986 */ /* 0x000fe2000c101924 */
[----:B------:R-:W-:Y:S01]  /*61a0*/  ISETP.GT.AND P0, PT, R3, RZ, P3 ;  /* 0x000000ff0300720c */ /* 0x000fe20001f04270 */
[-C--:B------:R-:W-:Y:S01]  /*61b0*/  FMUL R29, R29, R90.reuse ;  /* 0x0000005a1d1d7220 */ /* 0x080fe20000400000 */
[----:B------:R-:W-:Y:S01]  /*61c0*/  F2FP.TF32.F32.PACK_B R73, R73 ;  /* 0x00000049ff49723e */ /* 0x000fe200024050ff */
[----:B------:R0:W-:Y:S01]  /*61d0*/  @P1 STG.E desc[UR36][R10.64+0x20], R13 ;  /* 0x0000200d0a001986 */ /* 0x0001e2000c101924 */
[C---:B------:R-:W-:Y:S01]  /*61e0*/  ISETP.GT.AND P1, PT, R4.reuse, 0x19, PT ;  /* 0x000000190400780c */ /* 0x040fe20003f24270 */
[-C--:B------:R-:W-:Y:S01]  /*61f0*/  FMUL R31, R31, R90.reuse ;  /* 0x0000005a1f1f7220 */ /* 0x080fe20000400000 */
[----:B------:R-:W-:Y:S01]  /*6200*/  F2FP.TF32.F32.PACK_B R75, R75 ;  /* 0x0000004bff4b723e */ /* 0x000fe200024050ff */
[-C--:B------:R-:W-:Y:S01]  /*6210*/  FMUL R33, R33, R90.reuse ;  /* 0x0000005a21217220 */ /* 0x080fe20000400000 */
[C---:B------:R-:W-:Y:S01]  /*6220*/  ISETP.GT.AND P5, PT, R4.reuse, 0x28, PT ;  /* 0x000000280400780c */ /* 0x040fe20003fa4270 */
[-C--:B------:R-:W-:Y:S01]  /*6230*/  FMUL R35, R35, R90.reuse ;  /* 0x0000005a23237220 */ /* 0x080fe20000400000 */
[----:B------:R-:W-:Y:S01]  /*6240*/  ISETP.GT.AND P4, PT, R4, 0x29, PT ;  /* 0x000000290400780c */ /* 0x000fe20003f84270 */
[-C--:B------:R-:W-:Y:S01]  /*6250*/  FMUL R37, R37, R90.reuse ;  /* 0x0000005a25257220 */ /* 0x080fe20000400000 */
[----:B------:R-:W-:Y:S01]  /*6260*/  F2FP.TF32.F32.PACK_B R77, R77 ;  /* 0x0000004dff4d723e */ /* 0x000fe200024050ff */
[----:B------:R1:W-:Y:S01]  /*6270*/  @P0 STG.E desc[UR36][R8.64+0x40], R5 ;  /* 0x0000400508000986 */ /* 0x0003e2000c101924 */
[----:B------:R-:W-:Y:S01]  /*6280*/  ISETP.GT.AND P0, PT, R3, RZ, P2 ;  /* 0x000000ff0300720c */ /* 0x000fe20001704270 */
[-C--:B0-----:R-:W-:Y:S01]  /*6290*/  FMUL R13, R66, R90.reuse ;  /* 0x0000005a420d7220 */ /* 0x081fe20000400000 */
[----:B------:R-:W-:Y:S01]  /*62a0*/  F2FP.TF32.F32.PACK_B R79, R79 ;  /* 0x0000004fff4f723e */ /* 0x000fe200024050ff */
[-C--:B------:R-:W-:Y:S01]  /*62b0*/  FMUL R39, R39, R90.reuse ;  /* 0x0000005a27277220 */ /* 0x080fe20000400000 */
[----:B------:R-:W-:Y:S01]  /*62c0*/  F2FP.TF32.F32.PACK_B R81, R81 ;  /* 0x00000051ff51723e */ /* 0x000fe200024050ff */
[-C--:B------:R-:W-:Y:S01]  /*62d0*/  FMUL R41, R41, R90.reuse ;  /* 0x0000005a29297220 */ /* 0x080fe20000400000 */
[----:B------:R-:W-:Y:S01]  /*62e0*/  F2FP.TF32.F32.PACK_B R13, R13 ;  /* 0x0000000dff0d723e */ /* 0x000fe200024050ff */
[-C--:B------:R-:W-:Y:S01]  /*62f0*/  FMUL R43, R43, R90.reuse ;  /* 0x0000005a2b2b7220 */ /* 0x080fe20000400000 */
[----:B------:R-:W-:Y:S01]  /*6300*/  F2FP.TF32.F32.PACK_B R83, R83 ;  /* 0x00000053ff53723e */ /* 0x000fe200024050ff */
[-C--:B------:R-:W-:Y:S01]  /*6310*/  FMUL R45, R45, R90.reuse ;  /* 0x0000005a2d2d7220 */ /* 0x080fe20000400000 */
[----:B------:R-:W-:Y:S01]  /*6320*/  P2R R57, PR, RZ, 0x20 ;  /* 0x00000020ff397803 */ /* 0x000fe20000000000 */
[-C--:B-1----:R-:W-:Y:S01]  /*6330*/  FMUL R5, R68, R90.reuse ;  /* 0x0000005a44057220 */ /* 0x082fe20000400000 */
[----:B------:R-:W-:Y:S01]  /*6340*/  P2R R56, PR, RZ, 0x10 ;  /* 0x00000010ff387803 */ /* 0x000fe20000000000 */
[----:B------:R-:W-:Y:S01]  /*6350*/  @P0 STG.E desc[UR36][R8.64+0x44], R65 ;  /* 0x0000444108000986 */ /* 0x000fe2000c101924 */
[----:B------:R-:W-:Y:S01]  /*6360*/  ISETP.GT.AND P0, PT, R3, 0x8, P3 ;  /* 0x000000080300780c */ /* 0x000fe20001f04270 */
[-C--:B------:R-:W-:Y:S01]  /*6370*/  FMUL R47, R47, R90.reuse ;  /* 0x0000005a2f2f7220 */ /* 0x080fe20000400000 */
[----:B------:R-:W-:Y:S01]  /*6380*/  F2FP.TF32.F32.PACK_B R5, R5 ;  /* 0x00000005ff05723e */ /* 0x000fe200024050ff */
[-C--:B------:R-:W-:Y:S01]  /*6390*/  FMUL R49, R49, R90.reuse ;  /* 0x0000005a31317220 */ /* 0x080fe20000400000 */
[----:B------:R-:W-:Y:S01]  /*63a0*/  ISETP.GT.AND P3, PT, R4, 0x30, PT ;  /* 0x000000300400780c */ /* 0x000fe20003f64270 */
[-C--:B------:R-:W-:Y:S01]  /*63b0*/  FMUL R51, R51, R90.reuse ;  /* 0x0000005a33337220 */ /* 0x080fe20000400000 */
[----:B------:R-:W-:Y:S01]  /*63c0*/  F2FP.TF32.F32.PACK_B R85, R85 ;  /* 0x00000055ff55723e */ /* 0x000fe200024050ff */
[-C--:B------:R-:W-:Y:S01]  /*63d0*/  FMUL R53, R53, R90.reuse ;  /* 0x0000005a35357220 */ /* 0x080fe20000400000 */
[----:B------:R-:W-:Y:S01]  /*63e0*/  F2FP.TF32.F32.PACK_B R87, R87 ;  /* 0x00000057ff57723e */ /* 0x000fe200024050ff */
[----:B------:R-:W-:Y:S01]  /*63f0*/  FMUL R55, R55, R90 ;  /* 0x0000005a37377220 */ /* 0x000fe20000400000 */
[----:B------:R-:W-:-:S02]  /*6400*/  F2FP.TF32.F32.PACK_B R25, R25 ;  /* 0x00000019ff19723e */ /* 0x000fc400024050ff */
[----:B------:R-:W-:Y:S01]  /*6410*/  F2FP.TF32.F32.PACK_B R27, R27 ;  /* 0x0000001bff1b723e */ /* 0x000fe200024050ff */
[----:B------:R0:W-:Y:S01]  /*6420*/  @P0 STG.E desc[UR36][R10.64+0x40], R13 ;  /* 0x0000400d0a000986 */ /* 0x0001e2000c101924 */
[----:B------:R-:W-:Y:S02]  /*6430*/  ISETP.GT.AND P0, PT, R3, 0x8, P2 ;  /* 0x000000080300780c */ /* 0x000fe40001704270 */
[----:B------:R-:W-:Y:S02]  /*6440*/  ISETP.GT.AND P2, PT, R4, 0x18, PT ;  /* 0x000000180400780c */ /* 0x000fe40003f44270 */
[----:B------:R-:W-:Y:S02]  /*6450*/  F2FP.TF32.F32.PACK_B R29, R29 ;  /* 0x0000001dff1d723e */ /* 0x000fe400024050ff */
[----:B------:R-:W-:Y:S02]  /*6460*/  F2FP.TF32.F32.PACK_B R31, R31 ;  /* 0x0000001fff1f723e */ /* 0x000fe400024050ff */
[----:B------:R-:W-:-:S02]  /*6470*/  F2FP.TF32.F32.PACK_B R33, R33 ;  /* 0x00000021ff21723e */ /* 0x000fc400024050ff */
[----:B------:R-:W-:Y:S01]  /*6480*/  F2FP.TF32.F32.PACK_B R35, R35 ;  /* 0x00000023ff23723e */ /* 0x000fe200024050ff */
[----:B0-----:R-:W-:Y:S01]  /*6490*/  FMUL R13, R70, R90 ;  /* 0x0000005a460d7220 */ /* 0x001fe20000400000 */
[----:B------:R-:W-:Y:S01]  /*64a0*/  F2FP.TF32.F32.PACK_B R37, R37 ;  /* 0x00000025ff25723e */ /* 0x000fe200024050ff */
[----:B------:R-:W-:Y:S01]  /*64b0*/  @P0 STG.E desc[UR36][R10.64+0x44], R67 ;  /* 0x000044430a000986 */ /* 0x000fe2000c101924 */
[----:B------:R-:W-:Y:S02]  /*64c0*/  ISETP.GT.AND P0, PT, R3, RZ, P2 ;  /* 0x000000ff0300720c */ /* 0x000fe40001704270 */
[----:B------:R-:W-:Y:S02]  /*64d0*/  F2FP.TF32.F32.PACK_B R13, R13 ;  /* 0x0000000dff0d723e */ /* 0x000fe400024050ff */
[----:B------:R-:W-:Y:S02]  /*64e0*/  F2FP.TF32.F32.PACK_B R39, R39 ;  /* 0x00000027ff27723e */ /* 0x000fe400024050ff */
[----:B------:R-:W-:-:S02]  /*64f0*/  F2FP.TF32.F32.PACK_B R41, R41 ;  /* 0x00000029ff29723e */ /* 0x000fc400024050ff */
[----:B------:R-:W-:Y:S02]  /*6500*/  F2FP.TF32.F32.PACK_B R43, R43 ;  /* 0x0000002bff2b723e */ /* 0x000fe400024050ff */
[----:B------:R-:W-:Y:S02]  /*6510*/  F2FP.TF32.F32.PACK_B R45, R45 ;  /* 0x0000002dff2d723e */ /* 0x000fe400024050ff */
[----:B------:R-:W-:Y:S01]  /*6520*/  F2FP.TF32.F32.PACK_B R47, R47 ;  /* 0x0000002fff2f723e */ /* 0x000fe200024050ff */
[----:B------:R0:W-:Y:S01]  /*6530*/  @P0 STG.E desc[UR36][R8.64+0x60], R5 ;  /* 0x0000600508000986 */ /* 0x0001e2000c101924 */
[----:B------:R-:W-:Y:S02]  /*6540*/  ISETP.GT.AND P0, PT, R3, RZ, P1 ;  /* 0x000000ff0300720c */ /* 0x000fe40000f04270 */
[----:B------:R-:W-:Y:S02]  /*6550*/  F2FP.TF32.F32.PACK_B R49, R49 ;  /* 0x00000031ff31723e */ /* 0x000fe400024050ff */
[----:B------:R-:W-:-:S02]  /*6560*/  F2FP.TF32.F32.PACK_B R51, R51 ;  /* 0x00000033ff33723e */ /* 0x000fc400024050ff */
[----:B------:R-:W-:Y:S02]  /*6570*/  F2FP.TF32.F32.PACK_B R53, R53 ;  /* 0x00000035ff35723e */ /* 0x000fe400024050ff */
[----:B------:R-:W-:Y:S01]  /*6580*/  F2FP.TF32.F32.PACK_B R55, R55 ;  /* 0x00000037ff37723e */ /* 0x000fe200024050ff */
[----:B0-----:R-:W-:-:S04]  /*6590*/  FMUL R5, R72, R90 ;  /* 0x0000005a48057220 */ /* 0x001fc80000400000 */
[----:B------:R-:W-:Y:S01]  /*65a0*/  @P0 STG.E desc[UR36][R8.64+0x64], R69 ;  /* 0x0000644508000986 */ /* 0x000fe2000c101924 */
[----:B------:R-:W-:Y:S02]  /*65b0*/  ISETP.GT.AND P0, PT, R3, 0x8, P2 ;  /* 0x000000080300780c */ /* 0x000fe40001704270 */
[----:B------:R-:W-:Y:S02]  /*65c0*/  ISETP.GT.AND P2, PT, R4, 0x20, PT ;  /* 0x000000200400780c */ /* 0x000fe40003f44270 */
[----:B------:R-:W-:-:S09]  /*65d0*/  F2FP.TF32.F32.PACK_B R5, R5 ;  /* 0x00000005ff05723e */ /* 0x000fd200024050ff */
[----:B------:R0:W-:Y:S01]  /*65e0*/  @P0 STG.E desc[UR36][R10.64+0x60], R13 ;  /* 0x0000600d0a000986 */ /* 0x0001e2000c101924 */
[----:B------:R-:W-:Y:S02]  /*65f0*/  ISETP.GT.AND P0, PT, R3, 0x8, P1 ;  /* 0x000000080300780c */ /* 0x000fe40000f04270 */
[----:B------:R-:W-:Y:S01]  /*6600*/  ISETP.GT.AND P1, PT, R4, 0x21, PT ;  /* 0x000000210400780c */ /* 0x000fe20003f24270 */
[----:B0-----:R-:W-:-:S10]  /*6610*/  FMUL R13, R74, R90 ;  /* 0x0000005a4a0d7220 */ /* 0x001fd40000400000 */
[----:B------:R-:W-:Y:S01]  /*6620*/  @P0 STG.E desc[UR36][R10.64+0x64], R71 ;  /* 0x000064470a000986 */ /* 0x000fe2000c101924 */
[----:B------:R-:W-:Y:S02]  /*6630*/  ISETP.GT.AND P0, PT, R3, RZ, P2 ;  /* 0x000000ff0300720c */ /* 0x000fe40001704270 */
[----:B------:R-:W-:-:S11]  /*6640*/  F2FP.TF32.F32.PACK_B R13, R13 ;  /* 0x0000000dff0d723e */ /* 0x000fd600024050ff */
[----:B------:R0:W-:Y:S01]  /*6650*/  @P0 STG.E desc[UR36][R8.64+0x80], R5 ;  /* 0x0000800508000986 */ /* 0x0001e2000c101924 */
[----:B------:R-:W-:Y:S01]  /*6660*/  ISETP.GT.AND P0, PT, R3, RZ, P1 ;  /* 0x000000ff0300720c */ /* 0x000fe20000f04270 */
[----:B0-----:R-:W-:-:S12]  /*6670*/  FMUL R5, R76, R90 ;  /* 0x0000005a4c057220 */ /* 0x001fd80000400000 */
[----:B------:R-:W-:Y:S01]  /*6680*/  @P0 STG.E desc[UR36][R8.64+0x84], R73 ;  /* 0x0000844908000986 */ /* 0x000fe2000c101924 */
[----:B------:R-:W-:Y:S02]  /*6690*/  ISETP.GT.AND P0, PT, R3, 0x8, P2 ;  /* 0x000000080300780c */ /* 0x000fe40001704270 */
[----:B------:R-:W-:Y:S02]  /*66a0*/  F2FP.TF32.F32.PACK_B R5, R5 ;  /* 0x00000005ff05723e */ /* 0x000fe400024050ff */
[----:B------:R-:W-:-:S09]  /*66b0*/  ISETP.GT.AND P2, PT, R4, 0x38, PT ;  /* 0x000000380400780c */ /* 0x000fd20003f44270 */
[----:B------:R0:W-:Y:S01]  /*66c0*/  @P0 STG.E desc[UR36][R10.64+0x80], R13 ;  /* 0x0000800d0a000986 */ /* 0x0001e2000c101924 */
[----:B------:R-:W-:Y:S01]  /*66d0*/  ISETP.GT.AND P0, PT, R3, 0x8, P1 ;  /* 0x000000080300780c */ /* 0x000fe20000f04270 */
[----:B0-----:R-:W-:-:S12]  /*66e0*/  FMUL R13, R78, R90 ;  /* 0x0000005a4e0d7220 */ /* 0x001fd80000400000 */
        /* <DEDUP_REMOVED lines=8> */
[----:B------:R-:W-:-:S11]  /*6770*/  F2FP.TF32.F32.PACK_B R5, R5 ;  /* 0x00000005ff05723e */ /* 0x000fd600024050ff */
[----:B------:R0:W-:Y:S01]  /*6780*/  @P0 STG.E desc[UR36][R10.64+0xa0], R13 ;  /* 0x0000a00d0a000986 */ /* 0x0001e2000c101924 */
[C---:B------:R-:W-:Y:S02]  /*6790*/  ISETP.GT.AND P0, PT, R3.reuse, 0x8, P4 ;  /* 0x000000080300780c */ /* 0x040fe40002704270 */
[----:B------:R-:W-:Y:S01]  /*67a0*/  ISETP.GT.AND P4, PT, R3, 0x8, P2 ;  /* 0x000000080300780c */ /* 0x000fe20001784270 */
[----:B0-----:R-:W-:-:S10]  /*67b0*/  FMUL R13, R82, R90 ;  /* 0x0000005a520d7220 */ /* 0x001fd40000400000 */
[----:B------:R-:W-:Y:S01]  /*67c0*/  @P0 STG.E desc[UR36][R10.64+0xa4], R79 ;  /* 0x0000a44f0a000986 */ /* 0x000fe2000c101924 */
[----:B------:R-:W-:Y:S02]  /*67d0*/  ISETP.GT.AND P0, PT, R3, RZ, P3 ;  /* 0x000000ff0300720c */ /* 0x000fe40001f04270 */
[----:B------:R-:W-:-:S11]  /*67e0*/  F2FP.TF32.F32.PACK_B R13, R13 ;  /* 0x0000000dff0d723e */ /* 0x000fd600024050ff */
[----:B------:R0:W-:Y:S01]  /*67f0*/  @P0 STG.E desc[UR36][R8.64+0xc0], R5 ;  /* 0x0000c00508000986 */ /* 0x0001e2000c101924 */
[----:B------:R-:W-:-:S04]  /*6800*/  ISETP.GT.AND P0, PT, R4, 0x31, PT ;  /* 0x000000310400780c */ /* 0x000fc80003f04270 */
[----:B------:R-:W-:Y:S01]  /*6810*/  ISETP.GT.AND P1, PT, R3, RZ, P0 ;  /* 0x000000ff0300720c */ /* 0x000fe20000724270 */
[----:B0-----:R-:W-:-:S05]  /*6820*/  FMUL R5, R84, R90 ;  /* 0x0000005a54057220 */ /* 0x001fca0000400000 */
[----:B------:R-:W-:-:S07]  /*6830*/  F2FP.TF32.F32.PACK_B R5, R5 ;  /* 0x00000005ff05723e */ /* 0x000fce00024050ff */
[----:B------:R-:W-:Y:S01]  /*6840*/  @P1 STG.E desc[UR36][R8.64+0xc4], R81 ;  /* 0x0000c45108001986 */ /* 0x000fe2000c101924 */
[----:B------:R-:W-:-:S13]  /*6850*/  ISETP.GT.AND P1, PT, R3, 0x8, P3 ;  /* 0x000000080300780c */ /* 0x000fda0001f24270 */
[----:B------:R0:W-:Y:S01]  /*6860*/  @P1 STG.E desc[UR36][R10.64+0xc0], R13 ;  /* 0x0000c00d0a001986 */ /* 0x0001e2000c101924 */
[----:B------:R-:W-:-:S13]  /*6870*/  ISETP.GT.AND P1, PT, R3, 0x8, P0 ;  /* 0x000000080300780c */ /* 0x000fda0000724270 */
[----:B------:R-:W-:Y:S01]  /*6880*/  @P1 STG.E desc[UR36][R10.64+0xc4], R83 ;  /* 0x0000c4530a001986 */ /* 0x000fe2000c101924 */
[----:B------:R-:W-:-:S05]  /*6890*/  IADD3 R14, P1, R103, R10, RZ ;  /* 0x0000000a670e7210 */ /* 0x000fca0007f3e0ff */
[----:B------:R-:W-:Y:S01]  /*68a0*/  IMAD.X R15, R23, 0x1, R11, P1 ;  /* 0x00000001170f7824 */ /* 0x000fe200008e060b */
[----:B------:R-:W-:-:S13]  /*68b0*/  ISETP.GT.AND P1, PT, R3, RZ, P2 ;  /* 0x000000ff0300720c */ /* 0x000fda0001724270 */
[----:B------:R1:W-:Y:S01]  /*68c0*/  @P1 STG.E desc[UR36][R8.64+0xe0], R5 ;  /* 0x0000e00508001986 */ /* 0x0003e2000c101924 */
[----:B------:R-:W-:-:S05]  /*68d0*/  IADD3 R20, P1, R103, R10, RZ ;  /* 0x0000000a67147210 */ /* 0x000fca0007f3e0ff */
[----:B------:R-:W-:Y:S01]  /*68e0*/  IMAD.X R21, R23, 0x1, R11, P1 ;  /* 0x0000000117157824 */ /* 0x000fe200008e060b */
[----:B------:R-:W-:-:S05]  /*68f0*/  IADD3 R12, P1, R103, R8, RZ ;  /* 0x00000008670c7210 */ /* 0x000fca0007f3e0ff */
[----:B0-----:R-:W-:Y:S01]  /*6900*/  IMAD.X R13, R23, 0x1, R9, P1 ;  /* 0x00000001170d7824 */ /* 0x001fe200008e0609 */
[----:B------:R-:W-:Y:S01]  /*6910*/  ISETP.GT.AND P1, PT, R4, 0x39, PT ;  /* 0x000000390400780c */ /* 0x000fe20003f24270 */
[-C--:B-1----:R-:W-:Y:S01]  /*6920*/  FMUL R5, R86, R90.reuse ;  /* 0x0000005a56057220 */ /* 0x082fe20000400000 */
[----:B------:R-:W-:Y:S02]  /*6930*/  FMUL R23, R24, R90 ;  /* 0x0000005a18177220 */ /* 0x000fe40000400000 */
[----:B------:R-:W-:Y:S02]  /*6940*/  ISETP.GT.AND P5, PT, R3, RZ, P1 ;  /* 0x000000ff0300720c */ /* 0x000fe40000fa4270 */
[----:B------:R-:W-:Y:S02]  /*6950*/  F2FP.TF32.F32.PACK_B R5, R5 ;  /* 0x00000005ff05723e */ /* 0x000fe400024050ff */
[----:B------:R-:W-:-:S09]  /*6960*/  F2FP.TF32.F32.PACK_B R23, R23 ;  /* 0x00000017ff17723e */ /* 0x000fd200024050ff */
[----:B------:R-:W-:Y:S01]  /*6970*/  @P5 STG.E desc[UR36][R8.64+0xe4], R85 ;  /* 0x0000e45508005986 */ /* 0x000fe2000c101924 */
[----:B------:R-:W-:-:S03]  /*6980*/  ISETP.GT.AND P5, PT, R4, 0x1, PT ;  /* 0x000000010400780c */ /* 0x000fc60003fa4270 */
[----:B------:R0:W-:Y:S01]  /*6990*/  @P4 STG.E desc[UR36][R10.64+0xe0], R5 ;  /* 0x0000e0050a004986 */ /* 0x0001e2000c101924 */
[C---:B------:R-:W-:Y:S02]  /*69a0*/  ISETP.GT.AND P4, PT, R3.reuse, 0x8, P1 ;  /* 0x000000080300780c */ /* 0x040fe40000f84270 */
[----:B------:R-:W-:Y:S01]  /*69b0*/  ISETP.GT.AND P5, PT, R3, 0x80, P5 ;  /* 0x000000800300780c */ /* 0x000fe20002fa4270 */
[----:B0-----:R-:W-:-:S10]  /*69c0*/  FMUL R5, R26, R90 ;  /* 0x0000005a1a057220 */ /* 0x001fd40000400000 */
[----:B------:R0:W-:Y:S01]  /*69d0*/  @P4 STG.E desc[UR36][R10.64+0xe4], R87 ;  /* 0x0000e4570a004986 */ /* 0x0001e2000c101924 */
[C---:B------:R-:W-:Y:S01]  /*69e0*/  ISETP.GT.AND P4, PT, R3.reuse, 0x80, P6 ;  /* 0x000000800300780c */ /* 0x040fe20003784270 */
[----:B------:R-:W-:Y:S01]  /*69f0*/  @P5 IMAD.MOV.U32 R8, RZ, RZ, R12 ;  /* 0x000000ffff085224 */ /* 0x000fe200078e000c */
[----:B------:R-:W-:Y:S01]  /*6a00*/  ISETP.GT.AND P6, PT, R3, 0x88, P6 ;  /* 0x000000880300780c */ /* 0x000fe200037c4270 */
[----:B------:R-:W-:Y:S01]  /*6a10*/  @P5 IMAD.MOV.U32 R9, RZ, RZ, R13 ;  /* 0x000000ffff095224 */ /* 0x000fe200078e000d */
[----:B------:R-:W-:Y:S01]  /*6a20*/  F2FP.TF32.F32.PACK_B R5, R5 ;  /* 0x00000005ff05723e */ /* 0x000fe200024050ff */
[----:B0-----:R-:W-:-:S08]  /*6a30*/  FMUL R11, R28, R90 ;  /* 0x0000005a1c0b7220 */ /* 0x001fd00000400000 */
[----:B------:R-:W-:Y:S01]  /*6a40*/  @P4 STG.E desc[UR36][R12.64], R23 ;  /* 0x000000170c004986 */ /* 0x000fe2000c101924 */
[----:B------:R-:W-:Y:S02]  /*6a50*/  ISETP.NE.AND P4, PT, R56, RZ, PT ;  /* 0x000000ff3800720c */ /* 0x000fe40003f85270 */
[----:B------:R-:W-:Y:S01]  /*6a60*/  F2FP.TF32.F32.PACK_B R11, R11 ;  /* 0x0000000bff0b723e */ /* 0x000fe200024050ff */
[----:B------:R-:W-:Y:S01]  /*6a70*/  @P5 STG.E desc[UR36][R8.64+0x4], R25 ;  /* 0x0000041908005986 */ /* 0x000fe2000c101924 */
[----:B------:R-:W-:-:S03]  /*6a80*/  ISETP.NE.AND P5, PT, R57, RZ, PT ;  /* 0x000000ff3900720c */ /* 0x000fc60003fa5270 */
[----:B------:R0:W-:Y:S01]  /*6a90*/  @P6 STG.E desc[UR36][R14.64], R5 ;  /* 0x000000050e006986 */ /* 0x0001e2000c101924 */
[----:B------:R-:W-:-:S04]  /*6aa0*/  ISETP.GT.AND P6, PT, R4, 0x1, PT ;  /* 0x000000010400780c */ /* 0x000fc80003fc4270 */
[----:B------:R-:W-:Y:S01]  /*6ab0*/  ISETP.GT.AND P6, PT, R3, 0x88, P6 ;  /* 0x000000880300780c */ /* 0x000fe200037c4270 */
[-C--:B0-----:R-:W-:Y:S01]  /*6ac0*/  FMUL R5, R30, R90.reuse ;  /* 0x0000005a1e057220 */ /* 0x081fe20000400000 */
[----:B------:R-:W-:-:S04]  /*6ad0*/  FMUL R15, R50, R90 ;  /* 0x0000005a320f7220 */ /* 0x000fc80000400000 */
[----:B------:R-:W-:-:S07]  /*6ae0*/  F2FP.TF32.F32.PACK_B R5, R5 ;  /* 0x00000005ff05723e */ /* 0x000fce00024050ff */
[----:B------:R0:W-:Y:S01]  /*6af0*/  @P6 STG.E desc[UR36][R20.64+0x4], R27 ;  /* 0x0000041b14006986 */ /* 0x0001e2000c101924 */
[----:B------:R-:W-:Y:S02]  /*6b00*/  ISETP.GT.AND P6, PT, R4, 0x8, PT ;  /* 0x000000080400780c */ /* 0x000fe40003fc4270 */
[----:B------:R-:W-:Y:S02]  /*6b10*/  F2FP.TF32.F32.PACK_B R15, R15 ;  /* 0x0000000fff0f723e */ /* 0x000fe400024050ff */
[----:B------:R-:W-:Y:S01]  /*6b20*/  ISETP.GT.AND P6, PT, R3, 0x80, P6 ;  /* 0x000000800300780c */ /* 0x000fe200037c4270 */
[----:B0-----:R-:W-:-:S05]  /*6b30*/  FMUL R21, R52, R90 ;  /* 0x0000005a34157220 */ /* 0x001fca0000400000 */
[----:B------:R-:W-:-:S07]  /*6b40*/  F2FP.TF32.F32.PACK_B R21, R21 ;  /* 0x00000015ff15723e */ /* 0x000fce00024050ff */
[----:B------:R-:W-:Y:S02]  /*6b50*/  @P6 IMAD.MOV.U32 R8, RZ, RZ, R12 ;  /* 0x000000ffff086224 */ /* 0x000fe400078e000c */
[----:B------:R-:W-:-:S05]  /*6b60*/  @P6 IMAD.MOV.U32 R9, RZ, RZ, R13 ;  /* 0x000000ffff096224 */ /* 0x000fca00078e000d */
[----:B------:R0:W-:Y:S01]  /*6b70*/  @P6 STG.E desc[UR36][R8.64+0x20], R11 ;  /* 0x0000200b08006986 */ /* 0x0001e2000c101924 */
[----:B------:R-:W-:-:S04]  /*6b80*/  ISETP.GT.AND P6, PT, R4, 0x9, PT ;  /* 0x000000090400780c */ /* 0x000fc80003fc4270 */
[----:B------:R-:W-:Y:S01]  /*6b90*/  ISETP.GT.AND P6, PT, R3, 0x80, P6 ;  /* 0x000000800300780c */ /* 0x000fe200037c4270 */
[----:B0-----:R-:W-:-:S05]  /*6ba0*/  FMUL R11, R32, R90 ;  /* 0x0000005a200b7220 */ /* 0x001fca0000400000 */
[----:B------:R-:W-:-:S07]  /*6bb0*/  F2FP.TF32.F32.PACK_B R11, R11 ;  /* 0x0000000bff0b723e */ /* 0x000fce00024050ff */
[----:B------:R-:W-:Y:S02]  /*6bc0*/  @P6 IMAD.MOV.U32 R8, RZ, RZ, R12 ;  /* 0x000000ffff086224 */ /* 0x000fe400078e000c */
[----:B------:R-:W-:-:S05]  /*6bd0*/  @P6 IMAD.MOV.U32 R9, RZ, RZ, R13 ;  /* 0x000000ffff096224 */ /* 0x000fca00078e000d */
[----:B------:R-:W-:Y:S01]  /*6be0*/  @P6 STG.E desc[UR36][R8.64+0x24], R29 ;  /* 0x0000241d08006986 */ /* 0x000fe2000c101924 */
[----:B------:R-:W-:-:S04]  /*6bf0*/  ISETP.GT.AND P6, PT, R4, 0x8, PT ;  /* 0x000000080400780c */ /* 0x000fc80003fc4270 */
[----:B------:R-:W-:-:S13]  /*6c00*/  ISETP.GT.AND P6, PT, R3, 0x88, P6 ;  /* 0x000000880300780c */ /* 0x000fda00037c4270 */
[----:B------:R0:W-:Y:S01]  /*6c10*/  @P6 STG.E desc[UR36][R6.64+0x20], R5 ;  /* 0x0000200506006986 */ /* 0x0001e2000c101924 */
[----:B------:R-:W-:-:S04]  /*6c20*/  ISETP.GT.AND P6, PT, R4, 0x9, PT ;  /* 0x000000090400780c */ /* 0x000fc80003fc4270 */
[----:B------:R-:W-:Y:S01]  /*6c30*/  ISETP.GT.AND P6, PT, R3, 0x88, P6 ;  /* 0x000000880300780c */ /* 0x000fe200037c4270 */
[----:B0-----:R-:W-:-:S05]  /*6c40*/  FMUL R5, R34, R90 ;  /* 0x0000005a22057220 */ /* 0x001fca0000400000 */
[----:B------:R-:W-:-:S07]  /*6c50*/  F2FP.TF32.F32.PACK_B R5, R5 ;  /* 0x00000005ff05723e */ /* 0x000fce00024050ff */
[----:B------:R-:W-:Y:S01]  /*6c60*/  @P6 STG.E desc[UR36][R6.64+0x24], R31 ;  /* 0x0000241f06006986 */ /* 0x000fe2000c101924 */
[----:B------:R-:W-:-:S04]  /*6c70*/  ISETP.GT.AND P6, PT, R4, 0x10, PT ;  /* 0x000000100400780c */ /* 0x000fc80003fc4270 */
[----:B------:R-:W-:-:S13]  /*6c80*/  ISETP.GT.AND P6, PT, R3, 0x80, P6 ;  /* 0x000000800300780c */ /* 0x000fda00037c4270 */
        /* <DEDUP_REMOVED lines=54> */
[----:B------:R0:W-:Y:S01]  /*6ff0*/  @P6 STG.E desc[UR36][R6.64+0x80], R5 ;  /* 0x0000800506006986 */ /* 0x0001e2000c101924 */
[----:B------:R-:W-:-:S04]  /*7000*/  ISETP.GT.AND P6, PT, R4, 0x21, PT ;  /* 0x000000210400780c */ /* 0x000fc80003fc4270 */
[----:B------:R-:W-:-:S13]  /*7010*/  ISETP.GT.AND P6, PT, R3, 0x88, P6 ;  /* 0x000000880300780c */ /* 0x000fda00037c4270 */
[----:B------:R-:W-:Y:S02]  /*7020*/  @P6 IMAD.MOV.U32 R4, RZ, RZ, R6 ;  /* 0x000000ffff046224 */ /* 0x000fe400078e0006 */
[----:B0-----:R-:W-:-:S05]  /*7030*/  @P6 IMAD.MOV.U32 R5, RZ, RZ, R7 ;  /* 0x000000ffff056224 */ /* 0x001fca00078e0007 */
[----:B------:R0:W-:Y:S01]  /*7040*/  @P6 STG.E desc[UR36][R4.64+0x84], R43 ;  /* 0x0000842b04006986 */ /* 0x0001e2000c101924 */
[C---:B------:R-:W-:Y:S02]  /*7050*/  ISETP.GT.AND P6, PT, R3.reuse, 0x80, P5 ;  /* 0x000000800300780c */ /* 0x040fe40002fc4270 */
[----:B------:R-:W-:-:S11]  /*7060*/  ISETP.GT.AND P5, PT, R3, 0x88, P5 ;  /* 0x000000880300780c */ /* 0x000fd60002fa4270 */
[----:B0-----:R-:W-:Y:S02]  /*7070*/  @P6 IMAD.MOV.U32 R4, RZ, RZ, R12 ;  /* 0x000000ffff046224 */ /* 0x001fe400078e000c */
[----:B------:R-:W-:-:S05]  /*7080*/  @P6 IMAD.MOV.U32 R5, RZ, RZ, R13 ;  /* 0x000000ffff056224 */ /* 0x000fca00078e000d */
[----:B------:R0:W-:Y:S01]  /*7090*/  @P6 STG.E desc[UR36][R4.64+0xa0], R9 ;  /* 0x0000a00904006986 */ /* 0x0001e2000c101924 */
[C---:B------:R-:W-:Y:S02]  /*70a0*/  ISETP.GT.AND P6, PT, R3.reuse, 0x80, P4 ;  /* 0x000000800300780c */ /* 0x040fe400027c4270 */
[----:B------:R-:W-:Y:S01]  /*70b0*/  ISETP.GT.AND P4, PT, R3, 0x88, P4 ;  /* 0x000000880300780c */ /* 0x000fe20002784270 */
[----:B0-----:R-:W-:-:S10]  /*70c0*/  FMUL R9, R48, R90 ;  /* 0x0000005a30097220 */ /* 0x001fd40000400000 */
[----:B------:R-:W-:Y:S02]  /*70d0*/  @P6 IMAD.MOV.U32 R4, RZ, RZ, R12 ;  /* 0x000000ffff046224 */ /* 0x000fe400078e000c */
[----:B------:R-:W-:Y:S01]  /*70e0*/  @P6 IMAD.MOV.U32 R5, RZ, RZ, R13 ;  /* 0x000000ffff056224 */ /* 0x000fe200078e000d */
[----:B------:R-:W-:-:S04]  /*70f0*/  F2FP.TF32.F32.PACK_B R9, R9 ;  /* 0x00000009ff09723e */ /* 0x000fc800024050ff */
[----:B------:R0:W-:Y:S02]  /*7100*/  @P6 STG.E desc[UR36][R4.64+0xa4], R45 ;  /* 0x0000a42d04006986 */ /* 0x0001e4000c101924 */
[----:B0-----:R-:W-:Y:S02]  /*7110*/  @P5 IMAD.MOV.U32 R4, RZ, RZ, R6 ;  /* 0x000000ffff045224 */ /* 0x001fe400078e0006 */
[----:B------:R-:W-:-:S05]  /*7120*/  @P5 IMAD.MOV.U32 R5, RZ, RZ, R7 ;  /* 0x000000ffff055224 */ /* 0x000fca00078e0007 */
[----:B------:R0:W-:Y:S01]  /*7130*/  @P5 STG.E desc[UR36][R4.64+0xa0], R11 ;  /* 0x0000a00b04005986 */ /* 0x0001e2000c101924 */
[C---:B------:R-:W-:Y:S02]  /*7140*/  ISETP.GT.AND P5, PT, R3.reuse, 0x80, P3 ;  /* 0x000000800300780c */ /* 0x040fe40001fa4270 */
[----:B------:R-:W-:Y:S01]  /*7150*/  ISETP.GT.AND P3, PT, R3, 0x88, P3 ;  /* 0x000000880300780c */ /* 0x000fe20001f64270 */
[----:B0-----:R-:W-:Y:S02]  /*7160*/  @P4 IMAD.MOV.U32 R4, RZ, RZ, R6 ;  /* 0x000000ffff044224 */ /* 0x001fe400078e0006 */
[----:B------:R-:W-:Y:S01]  /*7170*/  FMUL R11, R54, R90 ;  /* 0x0000005a360b7220 */ /* 0x000fe20000400000 */
[----:B------:R-:W-:-:S04]  /*7180*/  @P4 IMAD.MOV.U32 R5, RZ, RZ, R7 ;  /* 0x000000ffff054224 */ /* 0x000fc800078e0007 */
[----:B------:R-:W-:Y:S01]  /*7190*/  F2FP.TF32.F32.PACK_B R11, R11 ;  /* 0x0000000bff0b723e */ /* 0x000fe200024050ff */
[----:B------:R0:W-:Y:S01]  /*71a0*/  @P4 STG.E desc[UR36][R4.64+0xa4], R47 ;  /* 0x0000a42f04004986 */ /* 0x0001e2000c101924 */
[C---:B------:R-:W-:Y:S02]  /*71b0*/  ISETP.GT.AND P4, PT, R3.reuse, 0x80, P0 ;  /* 0x000000800300780c */ /* 0x040fe40000784270 */
[----:B------:R-:W-:Y:S01]  /*71c0*/  ISETP.GT.AND P0, PT, R3, 0x88, P0 ;  /* 0x000000880300780c */ /* 0x000fe20000704270 */
[----:B0-----:R-:W-:Y:S02]  /*71d0*/  @P5 IMAD.MOV.U32 R4, RZ, RZ, R12 ;  /* 0x000000ffff045224 */ /* 0x001fe400078e000c */
[----:B------:R-:W-:-:S05]  /*71e0*/  @P5 IMAD.MOV.U32 R5, RZ, RZ, R13 ;  /* 0x000000ffff055224 */ /* 0x000fca00078e000d */
        /* <DEDUP_REMOVED lines=10> */
[----:B------:R0:W-:Y:S02]  /*7290*/  @P3 STG.E desc[UR36][R4.64+0xc0], R15 ;  /* 0x0000c00f04003986 */ /* 0x0001e4000c101924 */
[----:B0-----:R-:W-:Y:S02]  /*72a0*/  @P0 IMAD.MOV.U32 R4, RZ, RZ, R6 ;  /* 0x000000ffff040224 */ /* 0x001fe400078e0006 */
[----:B------:R-:W-:-:S05]  /*72b0*/  @P0 IMAD.MOV.U32 R5, RZ, RZ, R7 ;  /* 0x000000ffff050224 */ /* 0x000fca00078e0007 */
[----:B------:R0:W-:Y:S02]  /*72c0*/  @P0 STG.E desc[UR36][R4.64+0xc4], R51 ;  /* 0x0000c43304000986 */ /* 0x0001e4000c101924 */
[----:B0-----:R-:W-:Y:S02]  /*72d0*/  @P5 IMAD.MOV.U32 R4, RZ, RZ, R12 ;  /* 0x000000ffff045224 */ /* 0x001fe400078e000c */
[----:B------:R-:W-:-:S05]  /*72e0*/  @P5 IMAD.MOV.U32 R5, RZ, RZ, R13 ;  /* 0x000000ffff055224 */ /* 0x000fca00078e000d */
[----:B------:R0:W-:Y:S04]  /*72f0*/  @P5 STG.E desc[UR36][R4.64+0xe0], R21 ;  /* 0x0000e01504005986 */ /* 0x0001e8000c101924 */
[----:B------:R1:W-:Y:S01]  /*7300*/  @P4 STG.E desc[UR36][R12.64+0xe4], R53 ;  /* 0x0000e4350c004986 */ /* 0x0003e2000c101924 */
[----:B0-----:R-:W-:Y:S02]  /*7310*/  @P2 IMAD.MOV.U32 R4, RZ, RZ, R6 ;  /* 0x000000ffff042224 */ /* 0x001fe400078e0006 */
[----:B------:R-:W-:-:S05]  /*7320*/  @P2 IMAD.MOV.U32 R5, RZ, RZ, R7 ;  /* 0x000000ffff052224 */ /* 0x000fca00078e0007 */
[----:B------:R1:W-:Y:S04]  /*7330*/  @P2 STG.E desc[UR36][R4.64+0xe0], R11 ;  /* 0x0000e00b04002986 */ /* 0x0003e8000c101924 */
[----:B------:R1:W-:Y:S02]  /*7340*/  @P1 STG.E desc[UR36][R6.64+0xe4], R55 ;  /* 0x0000e43706001986 */ /* 0x0003e4000c101924 */
.L_x_156:
[----:B------:R-:W-:Y:S05]  /*7350*/  BSYNC B0 ;  /* 0x0000000000007941 */ /* 0x000fea0003800000 */
.L_x_32:
[----:B------:R-:W-:Y:S01]  /*7360*/  IADD3 R16, P0, R16, UR38, RZ ;  /* 0x0000002610107c10 */ /* 0x000fe2000ff1e0ff */
[----:B------:R-:W-:Y:S01]  /*7370*/  ULDC.64 UR4, c[0x0][0x650] ;  /* 0x0001940000047ab9 */ /* 0x000fe20000000a00 */
[----:B------:R-:W-:Y:S01]  /*7380*/  PRMT R3, RZ, 0x7610, R3 ;  /* 0x00007610ff037816 */ /* 0x000fe20000000003 */
[----:B-----5:R-:W-:Y:S01]  /*7390*/  IMAD.MOV.U32 R103, RZ, RZ, -0x1 ;  /* 0xffffffffff677424 */ /* 0x020fe200078e00ff */
[----:B------:R-:W-:Y:S01]  /*73a0*/  IADD3.X R17, R17, UR41, RZ, P0, !PT ;  /* 0x0000002911117c10 */ /* 0x000fe200087fe4ff */
[----:B------:R-:W-:Y:S01]  /*73b0*/  IMAD.MOV.U32 R23, RZ, RZ, -0x1 ;  /* 0xffffffffff177424 */ /* 0x000fe200078e00ff */
[----:B------:R-:W-:-:S04]  /*73c0*/  ISETP.GE.U32.AND P0, PT, R16, UR4, PT ;  /* 0x0000000410007c0c */ /* 0x000fc8000bf06070 */
[----:B------:R-:W-:-:S13]  /*73d0*/  ISETP.GE.U32.AND.EX P0, PT, R17, UR5, PT, P0 ;  /* 0x0000000511007c0c */ /* 0x000fda000bf06100 */
[----:B------:R-:W-:Y:S05]  /*73e0*/  @P0 BRA `(.L_x_157) ;  /* 0x00000004004c0947 */ /* 0x000fea0003800000 */
[----:B-1----:R-:W1:Y:S01]  /*73f0*/  LDC.64 R10, c[0x0][0x628] ;  /* 0x00018a00ff0a7b82 */ /* 0x002e620000000a00 */
[----:B0-23--:R-:W0:Y:S01]  /*7400*/  S2R R12, SR_CTAID.X ;  /* 0x00000000000c7919 */ /* 0x00de220000002500 */
[----:B------:R-:W-:Y:S02]  /*7410*/  IMAD.MOV.U32 R8, RZ, RZ, R16 ;  /* 0x000000ffff087224 */ /* 0x000fe400078e0010 */
[----:B------:R-:W-:Y:S01]  /*7420*/  IMAD.MOV.U32 R9, RZ, RZ, R17 ;  /* 0x000000ffff097224 */ /* 0x000fe200078e0011 */
[----:B------:R-:W2:Y:S03]  /*7430*/  S2R R20, SR_CTAID.Y ;  /* 0x0000000000147919 */ /* 0x000ea60000002600 */
[----:B------:R-:W3:Y:S08]  /*7440*/  LDC R0, c[0x0][0x630] ;  /* 0x00018c00ff007b82 */ /* 0x000ef00000000800 */
[----:B------:R-:W0:Y:S01]  /*7450*/  LDC.64 R14, c[0x0][0x620] ;  /* 0x00018800ff0e7b82 */ /* 0x000e220000000a00 */
[----:B-1----:R-:W-:-:S04]  /*7460*/  ISETP.NE.U32.AND P0, PT, R10, RZ, PT ;  /* 0x000000ff0a00720c */ /* 0x002fc80003f05070 */
[----:B------:R-:W-:-:S13]  /*7470*/  ISETP.NE.AND.EX P0, PT, R11, RZ, PT, P0 ;  /* 0x000000ff0b00720c */ /* 0x000fda0003f05300 */
[----:B0-23--:R-:W-:Y:S05]  /*7480*/  @!P0 BRA `(.L_x_158) ;  /* 0x0000000000288947 */ /* 0x00dfea0003800000 */
        /* <DEDUP_REMOVED lines=10> */
.L_x_158:
[-CC-:B------:R-:W-:Y:S01]  /*7530*/  SHF.R.U64 R23, R8, R0.reuse, R9.reuse ;  /* 0x0000000008177219 */ /* 0x180fe20000001209 */
[----:B------:R-:W0:Y:S01]  /*7540*/  LDC.64 R26, c[0x0][0x640] ;  /* 0x00019000ff1a7b82 */ /* 0x000e220000000a00 */
[----:B------:R-:W-:Y:S01]  /*7550*/  SHF.R.U32.HI R0, RZ, R0, R9 ;  /* 0x00000000ff007219 */ /* 0x000fe20000011609 */
[----:B------:R-:W-:Y:S01]  /*7560*/  ULDC UR4, c[0x0][0x150] ;  /* 0x0000540000047ab9 */ /* 0x000fe20000000800 */
[----:B------:R-:W-:Y:S02]  /*7570*/  IADD3 R3, P0, RZ, -R23, RZ ;  /* 0x80000017ff037210 */ /* 0x000fe40007f1e0ff */
[----:B------:R-:W-:-:S03]  /*7580*/  I2FP.F32.U32 R7, R12 ;  /* 0x0000000c00077245 */ /* 0x000fc60000201000 */
[----:B------:R-:W1:Y:S01]  /*7590*/  LDC R6, c[0x0][0x618] ;  /* 0x00018600ff067b82 */ /* 0x000e620000000800 */
[----:B------:R-:W-:Y:S02]  /*75a0*/  IMAD.X R5, RZ, RZ, ~R0, P0 ;  /* 0x000000ffff057224 */ /* 0x000fe400000e0e00 */
[----:B------:R-:W-:Y:S01]  /*75b0*/  FMUL R7, R7, UR4 ;  /* 0x0000000407077c20 */ /* 0x000fe20008400000 */
[----:B------:R-:W-:Y:S01]  /*75c0*/  ULDC UR4, c[0x0][0x154] ;  /* 0x0000550000047ab9 */ /* 0x000fe20000000800 */
[-C--:B------:R-:W-:Y:S02]  /*75d0*/  IMAD R0, R5, R14.reuse, RZ ;  /* 0x0000000e05007224 */ /* 0x080fe400078e02ff */
[C---:B------:R-:W-:Y:S01]  /*75e0*/  IMAD.WIDE.U32 R4, R3.reuse, R14, R16 ;  /* 0x0000000e03047225 */ /* 0x040fe200078e0010 */
[----:B------:R-:W2:Y:S01]  /*75f0*/  LDC R11, c[0x0][0x608] ;  /* 0x00018200ff0b7b82 */ /* 0x000ea20000000800 */
[----:B------:R-:W3:Y:S02]  /*7600*/  F2I.U32.TRUNC.NTZ R7, R7 ;  /* 0x0000000700077305 */ /* 0x000ee4000020f000 */
[----:B------:R-:W-:-:S04]  /*7610*/  IMAD R3, R3, R15, R0 ;  /* 0x0000000f03037224 */ /* 0x000fc800078e0200 */
[----:B------:R-:W-:Y:S01]  /*7620*/  IMAD.IADD R3, R5, 0x1, R3 ;  /* 0x0000000105037824 */ /* 0x000fe200078e0203 */
[----:B------:R-:W5:Y:S01]  /*7630*/  LDC R8, c[0x0][0x658] ;  /* 0x00019600ff087b82 */ /* 0x000f620000000800 */
[----:B------:R-:W-:Y:S02]  /*7640*/  I2FP.F32.U32 R5, R20 ;  /* 0x0000001400057245 */ /* 0x000fe40000201000 */
[----:B0-----:R-:W-:-:S04]  /*7650*/  ISETP.NE.U32.AND P0, PT, R26, RZ, PT ;  /* 0x000000ff1a00720c */ /* 0x001fc80003f05070 */
[----:B------:R-:W-:Y:S01]  /*7660*/  ISETP.NE.AND.EX P0, PT, R27, RZ, PT, P0 ;  /* 0x000000ff1b00720c */ /* 0x000fe20003f05300 */
[----:B------:R-:W0:Y:S01]  /*7670*/  LDC R9, c[0x0][0x144] ;  /* 0x00005100ff097b82 */ /* 0x000e220000000800 */
[-C--:B-1----:R-:W-:Y:S01]  /*7680*/  SHF.R.U64 R13, R4, R6.reuse, R3 ;  /* 0x00000006040d7219 */ /* 0x082fe20000001203 */
[----:B---3--:R-:W-:Y:S01]  /*7690*/  IMAD.MOV R7, RZ, RZ, -R7 ;  /* 0x000000ffff077224 */ /* 0x008fe200078e0a07 */
[----:B------:R-:W-:Y:S01]  /*76a0*/  SHF.R.U32.HI R0, RZ, R6, R3 ;  /* 0x00000006ff007219 */ /* 0x000fe20000011603 */
[----:B------:R-:W-:-:S04]  /*76b0*/  FMUL R6, R5, UR4 ;  /* 0x0000000405067c20 */ /* 0x000fc80008400000 */
[----:B------:R-:W1:Y:S01]  /*76c0*/  LDC R21, c[0x0][0x148] ;  /* 0x00005200ff157b82 */ /* 0x000e620000000800 */
[----:B------:R3:W0:Y:S01]  /*76d0*/  F2I.U32.TRUNC.NTZ R14, R6 ;  /* 0x00000006000e7305 */ /* 0x000622000020f000 */
[-CC-:B--2---:R-:W-:Y:S02]  /*76e0*/  SHF.R.U64 R10, R13, R11.reuse, R0.reuse ;  /* 0x0000000b0d0a7219 */ /* 0x184fe40000001200 */
[----:B------:R-:W-:-:S04]  /*76f0*/  SHF.R.U32.HI R3, RZ, R11, R0 ;  /* 0x0000000bff037219 */ /* 0x000fc80000011600 */
[----:B------:R-:W2:Y:S01]  /*7700*/  LDC R24, c[0x0][0x648] ;  /* 0x00019200ff187b82 */ /* 0x000ea20000000800 */
[-CC-:B-----5:R-:W-:Y:S02]  /*7710*/  SHF.R.U64 R15, R10, R8.reuse, R3.reuse ;  /* 0x000000080a0f7219 */ /* 0x1a0fe40000001203 */
[----:B------:R-:W-:-:S03]  /*7720*/  SHF.R.U32.HI R5, RZ, R8, R3 ;  /* 0x00000008ff057219 */ /* 0x000fc60000011603 */
[----:B------:R-:W-:Y:S02]  /*7730*/  IMAD.MOV.U32 R4, RZ, RZ, R15 ;  /* 0x000000ffff047224 */ /* 0x000fe400078e000f */
[----:B------:R-:W1:Y:S01]  /*7740*/  LDC R28, c[0x0][0x638] ;  /* 0x00018e00ff1c7b82 */ /* 0x000e620000000800 */
[----:B0-----:R-:W-:-:S07]  /*7750*/  IMAD R25, R9, R7, R12 ;  /* 0x0000000709197224 */ /* 0x001fce00078e020c */
[----:B------:R-:W0:Y:S08]  /*7760*/  LDC R29, c[0x0][0x610] ;  /* 0x00018400ff1d7b82 */ /* 0x000e300000000800 */
[----:B------:R-:W0:Y:S01]  /*7770*/  LDC R30, c[0x0][0x600] ;  /* 0x00018000ff1e7b82 */ /* 0x000e220000000800 */
[----:B---3--:R-:W-:Y:S05]  /*7780*/  @!P0 BRA `(.L_x_159) ;  /* 0x0000000000288947 */ /* 0x008fea0003800000 */
[----:B------:R-:W3:Y:S02]  /*7790*/  LDC R0, c[0x0][0x64c] ;  /* 0x00019300ff007b82 */ /* 0x000ee40000000800 */
[----:B---3--:R-:W-:-:S05]  /*77a0*/  IADD3 R3, P0, R15, R0, RZ ;  /* 0x000000000f037210 */ /* 0x008fca0007f1e0ff */
        /* <DEDUP_REMOVED lines=8> */
.L_x_159:
[----:B------:R-:W-:Y:S01]  /*7830*/  ISETP.NE.AND P0, PT, R2, 0x1, PT ;  /* 0x000000010200780c */ /* 0x000fe20003f05270 */
[----:B------:R-:W-:Y:S01]  /*7840*/  IMAD.MOV R14, RZ, RZ, -R14 ;  /* 0x000000ffff0e7224 */ /* 0x000fe200078e0a0e */
[----:B--2---:R-:W-:Y:S02]  /*7850*/  SHF.R.U64 R0, R4, R24, R5 ;  /* 0x0000001804007219 */ /* 0x004fe40000001205 */
[----:B------:R-:W-:Y:S02]  /*7860*/  LOP3.LUT R3, R10, R101, RZ, 0xc0, !PT ;  /* 0x000000650a037212 */ /* 0x000fe400078ec0ff */
[----:B------:R-:W-:Y:S01]  /*7870*/  LOP3.LUT R6, R13, R100, RZ, 0xc0, !PT ;  /* 0x000000640d067212 */ /* 0x000fe200078ec0ff */
[----:B------:R-:W-:Y:S02]  /*7880*/  IMAD.MOV R4, RZ, RZ, -R0 ;  /* 0x000000ffff047224 */ /* 0x000fe400078e0a00 */
[----:B------:R-:W-:Y:S02]  /*7890*/  IMAD R0, R96, R0, R3 ;  /* 0x0000000060007224 */ /* 0x000fe400078e0203 */
[----:B-1----:R-:W-:-:S02]  /*78a0*/  IMAD R3, R4, R28, R15 ;  /* 0x0000001c04037224 */ /* 0x002fc400078e020f */
[----:B------:R-:W-:Y:S02]  /*78b0*/  @P0 IMAD R25, R21, R14, R20 ;  /* 0x0000000e15190224 */ /* 0x000fe400078e0214 */
[----:B0-----:R-:W-:Y:S02]  /*78c0*/  IMAD R5, R3, R30, R6 ;  /* 0x0000001e03057224 */ /* 0x001fe400078e0206 */
[----:B------:R-:W-:Y:S02]  /*78d0*/  IMAD R0, R0, R29, R25 ;  /* 0x0000001d00007224 */ /* 0x000fe400078e0219 */
[----:B------:R-:W-:-:S03]  /*78e0*/  IMAD.MOV.U32 R4, RZ, RZ, 0x1 ;  /* 0x00000001ff047424 */ /* 0x000fc600078e00ff */
[----:B------:R-:W-:Y:S02]  /*78f0*/  SEL R103, R5, R0, !P0 ;  /* 0x0000000005677207 */ /* 0x000fe40004000000 */
[----:B------:R-:W-:Y:S02]  /*7900*/  PRMT R3, R4, 0x7610, R3 ;  /* 0x0000761004037816 */ /* 0x000fe40000000003 */
[----:B------:R-:W-:-:S07]  /*7910*/  SEL R0, R0, R5, !P0 ;  /* 0x0000000500007207 */ /* 0x000fce0004000000 */
.L_x_157:
[----:B------:R-:W-:Y:S01]  /*7920*/  UIADD3 UR42, UR43, UR42, URZ ;  /* 0x0000002a2b2a7290 */ /* 0x000fe2000fffe03f */
[----:B------:R-:W-:Y:S01]  /*7930*/  LOP3.LUT P0, RZ, R3, 0xff, RZ, 0xc0, !PT ;  /* 0x000000ff03ff7812 */ /* 0x000fe2000780c0ff */
[----:B------:R-:W-:Y:S02]  /*7940*/  IMAD.MOV.U32 R113, RZ, RZ, R0 ;  /* 0x000000ffff717224 */ /* 0x000fe400078e0000 */
[----:B------:R-:W-:Y:S02]  /*7950*/  USHF.R.U32.HI UR4, URZ, 0x2, UR42 ;  /* 0x000000023f047899 */ /* 0x000fe4000801162a */
[----:B------:R-:W-:Y:S02]  /*7960*/  UISETP.GT.U32.AND UP1, UPT, UR42, 0x3, UPT ;  /* 0x000000032a00788c */ /* 0x000fe4000bf24070 */
[----:B------:R-:W-:Y:S02]  /*7970*/  ULOP3.LUT UR4, UR4, 0x1, URZ, 0xc0, !UPT ;  /* 0x0000000104047892 */ /* 0x000fe4000f8ec03f */
[----:B------:R-:W-:-:S02]  /*7980*/  UISETP.LT.U32.AND UP1, UPT, UR43, 0x4, UP1 ;  /* 0x000000042b00788c */ /* 0x000fc40008f21070 */
[----:B------:R-:W-:Y:S02]  /*7990*/  UISETP.NE.U32.AND UP0, UPT, UR4, 0x1, UPT ;  /* 0x000000010400788c */ /* 0x000fe4000bf05070 */
[----:B------:R-:W-:Y:S02]  /*79a0*/  USEL UR5, URZ, 0x1, !UP1 ;  /* 0x000000013f057887 */ /* 0x000fe4000c800000 */
[----:B------:R-:W-:Y:S02]  /*79b0*/  UISETP.GT.U32.AND UP0, UPT, UR43, 0x3, !UP0 ;  /* 0x000000032b00788c */ /* 0x000fe4000c704070 */
[----:B------:R-:W-:Y:S02]  /*79c0*/  ULOP3.LUT UR42, UR42, 0x3, URZ, 0xc0, !UPT ;  /* 0x000000032a2a7892 */ /* 0x000fe4000f8ec03f */
[----:B------:R-:W-:-:S04]  /*79d0*/  USEL UR4, URZ, 0x1, !UP0 ;  /* 0x000000013f047887 */ /* 0x000fc8000c000000 */
[----:B------:R-:W-:Y:S01]  /*79e0*/  ULOP3.LUT UR40, UR4, UR40, UR5, 0x96, !UPT ;  /* 0x0000002804287292 */ /* 0x000fe2000f8e9605 */
[----:B------:R-:W-:Y:S11]  /*79f0*/  @P0 BRA `(.L_x_160) ;  /* 0xffffff9800b00947 */ /* 0x000ff6000383ffff */
[----:B------:R-:W-:Y:S05]  /*7a00*/  EXIT ;  /* 0x000000000000794d */ /* 0x000fea0003800000 */
.L_x_7:
        /* <DEDUP_REMOVED lines=26> */
.L_x_162:
[----:B------:R-:W0:Y:S01]  /*7bb0*/  LDC.64 R28, c[0x0][0x640] ;  /* 0x00019000ff1c7b82 */ /* 0x000e220000000a00 */
[-CC-:B------:R-:W-:Y:S01]  /*7bc0*/  SHF.R.U64 R21, R14, R6.reuse, R15.reuse ;  /* 0x000000060e157219 */ /* 0x180fe2000000120f */
[----:B------:R-:W-:Y:S01]  /*7bd0*/  IMAD.MOV.U32 R30, RZ, RZ, 0x1 ;  /* 0x00000001ff1e7424 */ /* 0x000fe200078e00ff */
[----:B------:R-:W-:Y:S02]  /*7be0*/  SHF.R.U32.HI R6, RZ, R6, R15 ;  /* 0x00000006ff067219 */ /* 0x000fe4000001160f */
[----:B------:R-:W-:-:S03]  /*7bf0*/  IADD3 R13, P0, RZ, -R21, RZ ;  /* 0x80000015ff0d7210 */ /* 0x000fc60007f1e0ff */
[----:B------:R-:W1:Y:S02]  /*7c00*/  LDC R12, c[0x0][0x618] ;  /* 0x00018600ff0c7b82 */ /* 0x000e640000000800 */
[----:B------:R-:W-:-:S04]  /*7c10*/  IMAD.X R9, RZ, RZ, ~R6, P0 ;  /* 0x000000ffff097224 */ /* 0x000fc800000e0e06 */
[-C--:B------:R-:W-:Y:S02]  /*7c20*/  IMAD R6, R9, R24.reuse, RZ ;  /* 0x0000001809067224 */ /* 0x080fe400078e02ff */
[----:B------:R-:W2:Y:S01]  /*7c30*/  LDC R14, c[0x0][0x608] ;  /* 0x00018200ff0e7b82 */ /* 0x000ea20000000800 */
[----:B------:R-:W-:-:S04]  /*7c40*/  IMAD.WIDE.U32 R8, R13, R24, R16 ;  /* 0x000000180d087225 */ /* 0x000fc800078e0010 */
[----:B------:R-:W-:-:S03]  /*7c50*/  IMAD R13, R13, R25, R6 ;  /* 0x000000190d0d7224 */ /* 0x000fc600078e0206 */
[----:B------:R-:W3:Y:S01]  /*7c60*/  LDC R27, c[0x0][0x658] ;  /* 0x00019600ff1b7b82 */ /* 0x000ee20000000800 */
[----:B------:R-:W-:Y:S01]  /*7c70*/  IMAD.IADD R9, R9, 0x1, R13 ;  /* 0x0000000109097824 */ /* 0x000fe200078e020d */
[----:B0-----:R-:W-:-:S04]  /*7c80*/  ISETP.NE.U32.AND P0, PT, R28, RZ, PT ;  /* 0x000000ff1c00720c */ /* 0x001fc80003f05070 */
[----:B------:R-:W-:Y:S02]  /*7c90*/  ISETP.NE.AND.EX P0, PT, R29, RZ, PT, P0 ;  /* 0x000000ff1d00720c */ /* 0x000fe40003f05300 */
[----:B------:R-:W0:Y:S01]  /*7ca0*/  LDC R22, c[0x0][0x600] ;  /* 0x00018000ff167b82 */ /* 0x000e220000000800 */
[-CC-:B-1----:R-:W-:Y:S01]  /*7cb0*/  SHF.R.U64 R10, R8, R12.reuse, R9.reuse ;  /* 0x0000000c080a7219 */ /* 0x182fe20000001209 */
[----:B------:R-:W-:Y:S01]  /*7cc0*/  IMAD.MOV.U32 R8, RZ, RZ, -0x1 ;  /* 0xffffffffff087424 */ /* 0x000fe200078e00ff */
[----:B------:R-:W-:-:S05]  /*7cd0*/  SHF.R.U32.HI R9, RZ, R12, R9 ;  /* 0x0000000cff097219 */ /* 0x000fca0000011609 */
[----:B------:R-:W1:Y:S01]  /*7ce0*/  LDC R24, c[0x0][0x648] ;  /* 0x00019200ff187b82 */ /* 0x000e620000000800 */
[-CC-:B--2---:R-:W-:Y:S02]  /*7cf0*/  SHF.R.U64 R23, R10, R14.reuse, R9.reuse ;  /* 0x0000000e0a177219 */ /* 0x184fe40000001209 */
[----:B------:R-:W-:-:S05]  /*7d00*/  SHF.R.U32.HI R6, RZ, R14, R9 ;  /* 0x0000000eff067219 */ /* 0x000fca0000011609 */
[----:B------:R-:W2:Y:S01]  /*7d10*/  LDC R26, c[0x0][0x638] ;  /* 0x00018e00ff1a7b82 */ /* 0x000ea20000000800 */
[-C--:B---3--:R-:W-:Y:S02]  /*7d20*/  SHF.L.U32 R8, R8, R27.reuse, RZ ;  /* 0x0000001b08087219 */ /* 0x088fe400000006ff */
[-CC-:B------:R-:W-:Y:S02]  /*7d30*/  SHF.R.U64 R25, R23, R27.reuse, R6.reuse ;  /* 0x0000001b17197219 */ /* 0x180fe40000001206 */
[----:B------:R-:W-:Y:S02]  /*7d40*/  LOP3.LUT R32, RZ, R8, RZ, 0x33, !PT ;  /* 0x00000008ff207212 */ /* 0x000fe400078e33ff */
[----:B------:R-:W-:Y:S01]  /*7d50*/  SHF.R.U32.HI R9, RZ, R27, R6 ;  /* 0x0000001bff097219 */ /* 0x000fe20000011606 */
[----:B------:R-:W3:Y:S01]  /*7d60*/  LDC R31, c[0x0][0x610] ;  /* 0x00018400ff1f7b82 */ /* 0x000ee20000000800 */
[----:B------:R-:W-:Y:S01]  /*7d70*/  IMAD.MOV.U32 R8, RZ, RZ, R25 ;  /* 0x000000ffff087224 */ /* 0x000fe200078e0019 */
[----:B------:R-:W-:Y:S06]  /*7d80*/  @!P0 BRA `(.L_x_163) ;  /* 0x0000000000288947 */ /* 0x000fec0003800000 */
        /* <DEDUP_REMOVED lines=10> */
.L_x_163:
[----:B------:R-:W-:Y:S02]  /*7e30*/  ISETP.NE.AND P0, PT, R2, 0x1, PT ;  /* 0x000000010200780c */ /* 0x000fe40003f05270 */
[----:B-1----:R-:W-:Y:S01]  /*7e40*/  SHF.R.U64 R6, R8, R24, R9 ;  /* 0x0000001808067219 */ /* 0x002fe20000001209 */
[----:B0-----:R-:W-:Y:S01]  /*7e50*/  VIADD R9, R22, 0xffffffff ;  /* 0xffffffff16097836 */ /* 0x001fe20000000000 */
[----:B------:R-:W-:Y:S02]  /*7e60*/  SHF.L.U32 R30, R30, R27, RZ ;  /* 0x0000001b1e1e7219 */ /* 0x000fe400000006ff */
[----:B------:R-:W-:Y:S01]  /*7e70*/  LOP3.LUT R5, R23, R32, RZ, 0xc0, !PT ;  /* 0x0000002017057212 */ /* 0x000fe200078ec0ff */
[----:B------:R-:W-:-:S04]  /*7e80*/  IMAD.MOV R8, RZ, RZ, -R6 ;  /* 0x000000ffff087224 */ /* 0x000fc800078e0a06 */
[----:B------:R-:W-:Y:S01]  /*7e90*/  IMAD R6, R30, R6, R5 ;  /* 0x000000061e067224 */ /* 0x000fe200078e0205 */
[----:B------:R-:W-:Y:S01]  /*7ea0*/  LOP3.LUT R5, R10, R9, RZ, 0xc0, !PT ;  /* 0x000000090a057212 */ /* 0x000fe200078ec0ff */
[----:B------:R-:W-:Y:S02]  /*7eb0*/  @P0 IMAD R3, R7, R20, R4 ;  /* 0x0000001407030224 */ /* 0x000fe400078e0204 */
[----:B--2---:R-:W-:Y:S02]  /*7ec0*/  IMAD R4, R8, R26, R25 ;  /* 0x0000001a08047224 */ /* 0x004fe400078e0219 */
[----:B---3--:R-:W-:Y:S02]  /*7ed0*/  IMAD R3, R6, R31, R3 ;  /* 0x0000001f06037224 */ /* 0x008fe400078e0203 */
[----:B------:R-:W-:Y:S02]  /*7ee0*/  IMAD R4, R4, R22, R5 ;  /* 0x0000001604047224 */ /* 0x000fe400078e0205 */
[----:B------:R-:W-:-:S02]  /*7ef0*/  IMAD.MOV.U32 R8, RZ, RZ, 0x1 ;  /* 0x00000001ff087424 */ /* 0x000fc400078e00ff */
[----:B------:R-:W-:Y:S01]  /*7f00*/  IMAD.MOV.U32 R6, RZ, RZ, R21 ;  /* 0x000000ffff067224 */ /* 0x000fe200078e0015 */
[----:B------:R-:W-:Y:S02]  /*7f10*/  SEL R13, R4, R3, !P0 ;  /* 0x00000003040d7207 */ /* 0x000fe40004000000 */
[----:B------:R-:W-:-:S07]  /*7f20*/  SEL R19, R3, R4, !P0 ;  /* 0x0000000403137207 */ /* 0x000fce0004000000 */
.L_x_161:
[----:B------:R-:W-:-:S08]  /*7f30*/  NOP ;  /* 0x0000000000007918 */ /* 0x000fd00000000000 */
[----:B------:R-:W0:-:S00]  /*7f40*/  USETMAXREG.DEALLOC.CTAPOOL 0x28 ;  /* 0x00000028000079c8 */ /* 0x000e0000080e0500 */
[----:B0-----:R-:W-:-:S13]  /*7f50*/  ISETP.NE.AND P0, PT, R0, RZ, PT ;  /* 0x000000ff0000720c */ /* 0x001fda0003f05270 */
[----:B------:R-:W-:Y:S05]  /*7f60*/  @P0 EXIT ;  /* 0x000000000000094d */ /* 0x000fea0003800000 */
[----:B------:R-:W-:Y:S01]  /*7f70*/  LOP3.LUT P0, RZ, R8, 0xff, RZ, 0xc0, !PT ;  /* 0x000000ff08ff7812 */ /* 0x000fe2000780c0ff */
[----:B------:R-:W-:Y:S02]  /*7f80*/  IMAD.MOV.U32 R10, RZ, RZ, 0x1 ;  /* 0x00000001ff0a7424 */ /* 0x000fe400078e00ff */
[----:B------:R-:W-:-:S10]  /*7f90*/  IMAD.MOV.U32 R9, RZ, RZ, RZ ;  /* 0x000000ffff097224 */ /* 0x000fd400078e00ff */
[----:B------:R-:W-:Y:S05]  /*7fa0*/  @!P0 BRA `(.L_x_164) ;  /* 0x0000000c009c8947 */ /* 0x000fea0003800000 */
[----:B------:R-:W0:Y:S01]  /*7fb0*/  LDC R0, c[0x0][0x28c] ;  /* 0x0000a300ff007b82 */ /* 0x000e220000000800 */
[----:B------:R-:W-:Y:S01]  /*7fc0*/  UMOV UR7, 0x1 ;  /* 0x0000000100077882 */ /* 0x000fe20000000000 */
[----:B------:R-:W-:Y:S01]  /*7fd0*/  ULDC UR14, c[0x0][0x658] ;  /* 0x00019600000e7ab9 */ /* 0x000fe20000000800 */
[----:B------:R-:W-:Y:S01]  /*7fe0*/  UMOV UR6, 0xffffffff ;  /* 0xffffffff00067882 */ /* 0x000fe20000000000 */
[----:B------:R-:W-:Y:S01]  /*7ff0*/  BSSY B0, `(.L_x_164) ;  /* 0x00000e2000007945 */ /* 0x000fe20003800000 */
[----:B------:R-:W-:Y:S01]  /*8000*/  USHF.L.U32 UR6, UR6, UR14, URZ ;  /* 0x0000000e06067299 */ /* 0x000fe2000800063f */
[----:B------:R-:W-:Y:S01]  /*8010*/  LOP3.LUT R12, R18, 0x2, RZ, 0xfc, !PT ;  /* 0x00000002120c7812 */ /* 0x000fe200078efcff */
[----:B------:R-:W-:Y:S01]  /*8020*/  IMAD.MOV.U32 R10, RZ, RZ, 0x1 ;  /* 0x00000001ff0a7424 */ /* 0x000fe200078e00ff */
[----:B------:R-:W1:Y:S01]  /*8030*/  S2UR UR5, SR_CgaCtaId ;  /* 0x00000000000579c3 */ /* 0x000e620000008800 */
[----:B------:R-:W-:Y:S01]  /*8040*/  IMAD.MOV.U32 R9, RZ, RZ, RZ ;  /* 0x000000ffff097224 */ /* 0x000fe200078e00ff */
[----:B------:R-:W-:Y:S01]  /*8050*/  ULDC UR13, c[0x0][0x600] ;  /* 0x00018000000d7ab9 */ /* 0x000fe20000000800 */
[----:B------:R-:W-:Y:S01]  /*8060*/  UMOV UR29, 0x5 ;  /* 0x00000005001d7882 */ /* 0x000fe20000000000 */
[----:B------:R-:W-:-:S02]  /*8070*/  UIADD3 UR13, UR13, -0x1, URZ ;  /* 0xffffffff0d0d7890 */ /* 0x000fc4000fffe03f */
[----:B------:R-:W-:Y:S02]  /*8080*/  USHF.L.U32 UR14, UR7, UR14, URZ ;  /* 0x0000000e070e7299 */ /* 0x000fe4000800063f */
[----:B------:R-:W-:Y:S01]  /*8090*/  ULOP3.LUT UR22, URZ, UR6, URZ, 0x33, !UPT ;  /* 0x000000063f167292 */ /* 0x000fe2000f8e333f */
[----:B------:R-:W-:Y:S01]  /*80a0*/  ULDC.64 UR42, c[0x0][0x198] ;  /* 0x00006600002a7ab9 */ /* 0x000fe20000000a00 */
[----:B0-----:R-:W-:-:S05]  /*80b0*/  VIADD R0, R0, 0x3f ;  /* 0x0000003f00007836 */ /* 0x001fca0000000000 */
[----:B------:R-:W-:Y:S01]  /*80c0*/  SHF.R.S32.HI R3, RZ, 0x1f, R0 ;  /* 0x0000001fff037819 */ /* 0x000fe20000011400 */
[----:B-1----:R-:W-:-:S03]  /*80d0*/  ULOP3.LUT UR4, UR5, 0x1, URZ, 0xc0, !UPT ;  /* 0x0000000105047892 */ /* 0x002fc6000f8ec03f */
[----:B------:R-:W-:Y:S01]  /*80e0*/  LEA.HI R3, R3, R0, RZ, 0x6 ;  /* 0x0000000003037211 */ /* 0x000fe200078f30ff */
[----:B------:R-:W-:Y:S01]  /*80f0*/  USHF.R.U32.HI UR31, URZ, 0x1, UR5 ;  /* 0x000000013f1f7899 */ /* 0x000fe20008011605 */
[----:B------:R-:W-:Y:S01]  /*8100*/  IMAD.MOV.U32 R0, RZ, RZ, 0x1 ;  /* 0x00000001ff007424 */ /* 0x000fe200078e00ff */
[----:B------:R-:W-:Y:S01]  /*8110*/  USHF.L.U32 UR15, UR5, 0x5, URZ ;  /* 0x00000005050f7899 */ /* 0x000fe2000800063f */
[--C-:B------:R-:W-:Y:S01]  /*8120*/  SHF.R.S32.HI R8, RZ, 0x6, R3.reuse ;  /* 0x00000006ff087819 */ /* 0x100fe20000011403 */
[----:B------:R-:W-:Y:S02]  /*8130*/  USHF.L.U32 UR21, UR5, 0xa, URZ ;  /* 0x0000000a05157899 */ /* 0x000fe4000800063f */
[----:B------:R-:W-:Y:S01]  /*8140*/  ULOP3.LUT UR5, UR5, 0xfffffffe, URZ, 0xc0, !UPT ;  /* 0xfffffffe05057892 */ /* 0x000fe2000f8ec03f */
[----:B------:R-:W-:Y:S01]  /*8150*/  PRMT R3, R0, 0x7610, R3 ;  /* 0x0000761000037816 */ /* 0x000fe20000000003 */
[----:B------:R-:W-:Y:S01]  /*8160*/  UISETP.GT.U32.AND UP0, UPT, UR4, 0xffff, UPT ;  /* 0x0000ffff0400788c */ /* 0x000fe2000bf04070 */
[----:B------:R-:W-:Y:S01]  /*8170*/  VIADD R0, R8, 0x1 ;  /* 0x0000000108007836 */ /* 0x000fe20000000000 */
[----:B------:R-:W-:-:S02]  /*8180*/  USHF.L.U32 UR23, UR7, UR5, URZ ;  /* 0x0000000507177299 */ /* 0x000fc4000800063f */
[----:B------:R-:W-:Y:S02]  /*8190*/  ULOP3.LUT UR5, UR5, 0x1, URZ, 0xfc, !UPT ;  /* 0x0000000105057892 */ /* 0x000fe4000f8efc3f */
[----:B------:R-:W-:Y:S02]  /*81a0*/  USEL UR4, UR4, 0xffff, !UP0 ;  /* 0x0000ffff04047887 */ /* 0x000fe4000c000000 */
[----:B------:R-:W-:Y:S02]  /*81b0*/  USHF.L.U32 UR5, UR7, UR5, URZ ;  /* 0x0000000507057299 */ /* 0x000fe4000800063f */
[----:B------:R-:W-:Y:S02]  /*81c0*/  ULOP3.LUT UR4, UR4, 0xffff, URZ, 0xc0, !UPT ;  /* 0x0000ffff04047892 */ /* 0x000fe4000f8ec03f */
[----:B------:R-:W-:Y:S02]  /*81d0*/  ULOP3.LUT UR15, UR15, 0x20, URZ, 0xc0, !UPT ;  /* 0x000000200f0f7892 */ /* 0x000fe4000f8ec03f */
[----:B------:R-:W-:-:S02]  /*81e0*/  ULOP3.LUT UR21, UR21, 0x400, URZ, 0xc0, !UPT ;  /* 0x0000040015157892 */ /* 0x000fc4000f8ec03f */
[----:B------:R-:W-:Y:S02]  /*81f0*/  ULOP3.LUT UR23, UR23, UR5, URZ, 0xfc, !UPT ;  /* 0x0000000517177292 */ /* 0x000fe4000f8efc3f */
[----:B------:R-:W-:-:S12]  /*8200*/  USHF.L.U32 UR29, UR29, UR4, URZ ;  /* 0x000000041d1d7299 */ /* 0x000fd8000800063f */
.L_x_175:
[----:B------:R-:W-:-:S03]  /*8210*/  UMOV UR4, 0xffffffff ;  /* 0xffffffff00047882 */ /* 0x000fc60000000000 */
[----:B------:R-:W-:Y:S05]  /*8220*/  BRA.DIV UR4, `(.L_x_165) ;  /* 0x0000000e04e47947 */ /* 0x000fea000b800000 */
[----:B------:R-:W-:-:S13]  /*8230*/  ELECT P6, URZ, PT ;  /* 0x00000000003f782f */ /* 0x000fda00038c0000 */
.L_x_186:
[----:B------:R-:W0:Y:S01]  /*8240*/  LDC R4, c[0x0][0x28c] ;  /* 0x0000a300ff047b82 */ /* 0x000e220000000800 */
[----:B------:R-:W-:Y:S01]  /*8250*/  BSSY B1, `(.L_x_166) ;  /* 0x0000048000017945 */ /* 0x000fe20003800000 */
[----:B0-----:R-:W-:-:S13]  /*8260*/  ISETP.LT.OR P6, PT, R4, 0x1, !P6 ;  /* 0x000000010400780c */ /* 0x001fda00077c1670 */
[----:B------:R-:W-:Y:S05]  /*8270*/  @P6 BRA `(.L_x_167) ;  /* 0x0000000400146947 */ /* 0x000fea0003800000 */
[----:B------:R-:W-:Y:S01]  /*8280*/  LEA R19, R19, UR31, 0x1 ;  /* 0x0000001f13137c11 */ /* 0x000fe2000f8e08ff */
[----:B------:R-:W-:Y:S01]  /*8290*/  IMAD.MOV.U32 R21, RZ, RZ, RZ ;  /* 0x000000ffff157224 */ /* 0x000fe200078e00ff */
[----:B------:R-:W-:Y:S01]  /*82a0*/  LEA R15, R13, UR15, 0x6 ;  /* 0x0000000f0d0f7c11 */ /* 0x000fe2000f8e30ff */
[----:B------:R-:W-:Y:S02]  /*82b0*/  IMAD.MOV.U32 R4, RZ, RZ, R0 ;  /* 0x000000ffff047224 */ /* 0x000fe400078e0000 */
[----:B------:R-:W-:Y:S02]  /*82c0*/  IMAD.MOV.U32 R5, RZ, RZ, R10 ;  /* 0x000000ffff057224 */ /* 0x000fe400078e000a */
[----:B------:R-:W-:Y:S02]  /*82d0*/  IMAD.MOV.U32 R7, RZ, RZ, R9 ;  /* 0x000000ffff077224 */ /* 0x000fe400078e0009 */
[----:B------:R-:W-:-:S07]  /*82e0*/  IMAD.SHL.U32 R19, R19, 0x80, RZ ;  /* 0x0000008013137824 */ /* 0x000fce00078e00ff */
.L_x_170:
[----:B------:R-:W0:Y:S01]  /*82f0*/  S2R R14, SR_CgaCtaId ;  /* 0x00000000000e7919 */ /* 0x000e220000008800 */
[----:B------:R-:W-:Y:S02]  /*8300*/  MOV R13, 0x400 ;  /* 0x00000400000d7802 */ /* 0x000fe40000000f00 */
[----:B------:R-:W-:Y:S02]  /*8310*/  ISETP.NE.AND P1, PT, R11, RZ, PT ;  /* 0x000000ff0b00720c */ /* 0x000fe40003f25270 */
[----:B0-----:R-:W-:Y:S02]  /*8320*/  LEA R22, R14, R13, 0x18 ;  /* 0x0000000d0e167211 */ /* 0x001fe400078ec0ff */
[----:B------:R-:W-:-:S09]  /*8330*/  SHF.L.U32 R13, R5, 0x1f, RZ ;  /* 0x0000001f050d7819 */ /* 0x000fd200000006ff */
[----:B------:R-:W0:Y:S01]  /*8340*/  @!P1 LDC R14, c[0x0][0x500] ;  /* 0x00014000ff0e9b82 */ /* 0x000e220000000800 */
[----:B------:R-:W-:-:S04]  /*8350*/  IMAD R20, R7, 0x8, R22 ;  /* 0x0000000807147824 */ /* 0x000fc800078e0216 */
[----:B------:R-:W1:Y:S02]  /*8360*/  SYNCS.PHASECHK.TRANS64.TRYWAIT P0, [R20+URZ+0x20], R13 ;  /* 0x0000200d140075a7 */ /* 0x000e64000800017f */
[----:B-1----:R-:W-:Y:S05]  /*8370*/  @!P0 BRA `(.L_x_168) ;  /* 0x0000000c00b08947 */ /* 0x002fea0003800000 */
.L_x_187:
[----:B-1----:R-:W-:Y:S01]  /*8380*/  PRMT R13, R12, 0x9910, RZ ;  /* 0x000099100c0d7816 */ /* 0x002fe200000000ff */
[----:B0-----:R0:W-:Y:S03]  /*8390*/  @!P1 SYNCS.ARRIVE.TRANS64 RZ, [R20+URZ], R14 ;  /* 0x0000000e14ff99a7 */ /* 0x0011e6000800003f */
[----:B------:R-:W-:-:S13]  /*83a0*/  ISETP.NE.AND P0, PT, R13, 0x2, PT ;  /* 0x000000020d00780c */ /* 0x000fda0003f05270 */
[----:B0-----:R-:W-:Y:S05]  /*83b0*/  @P0 BRA `(.L_x_169) ;  /* 0x0000000000040947 */ /* 0x001fea0003800000 */
[----:B------:R-:W-:Y:S01]  /*83c0*/  BPT.TRAP 0x1 ;  /* 0x000000040000795c */ /* 0x000fe20000300000 */
.L_x_169:
[C---:B------:R-:W-:Y:S01]  /*83d0*/  LEA R13, R7.reuse, UR31, 0x2 ;  /* 0x0000001f070d7c11 */ /* 0x040fe2000f8e10ff */
[----:B------:R-:W-:Y:S01]  /*83e0*/  VIADD R4, R4, 0xffffffff ;  /* 0xffffffff04047836 */ /* 0x000fe20000000000 */
[----:B------:R-:W-:Y:S01]  /*83f0*/  LEA R14, R7, UR21, 0xc ;  /* 0x00000015070e7c11 */ /* 0x000fe2000f8e60ff */
[----:B------:R-:W-:Y:S01]  /*8400*/  UIADD3 UR4, UP0, UR42, 0xf0, URZ ;  /* 0x000000f02a047890 */ /* 0x000fe2000ff1e03f */
[----:B------:R-:W-:Y:S01]  /*8410*/  R2UR UR34, R21 ;  /* 0x00000000152272ca */ /* 0x000fe200000e0000 */
[----:B------:R-:W-:Y:S01]  /*8420*/  IMAD.SHL.U32 R13, R13, 0x1000, RZ ;  /* 0x000010000d0d7824 */ /* 0x000fe200078e00ff */
[----:B------:R-:W-:Y:S01]  /*8430*/  R2UR UR33, R20 ;  /* 0x00000000142172ca */ /* 0x000fe200000e0000 */
[--C-:B------:R-:W-:Y:S01]  /*8440*/  IMAD R14, R14, 0x4, R22.reuse ;  /* 0x000000040e0e7824 */ /* 0x100fe200078e0216 */
[----:B------:R-:W-:Y:S01]  /*8450*/  R2UR UR36, R6 ;  /* 0x00000000062472ca */ /* 0x000fe200000e0000 */
[----:B------:R-:W-:Y:S01]  /*8460*/  IMAD R13, R13, 0x4, R22 ;  /* 0x000000040d0d7824 */ /* 0x000fe200078e0216 */
[----:B------:R-:W-:Y:S01]  /*8470*/  R2UR UR35, R19 ;  /* 0x00000000132372ca */ /* 0x000fe200000e0000 */
[----:B------:R-:W-:Y:S01]  /*8480*/  UIADD3 UR44, UP1, UR42, 0x1f0, URZ ;  /* 0x000001f02a2c7890 */ /* 0x000fe2000ff3e03f */
[----:B------:R-:W-:Y:S01]  /*8490*/  R2UR UR8, R14 ;  /* 0x000000000e0872ca */ /* 0x000fe200000e0000 */
[----:B------:R-:W-:Y:S01]  /*84a0*/  UIADD3.X UR5, URZ, UR43, URZ, UP0, !UPT ;  /* 0x0000002b3f057290 */ /* 0x000fe200087fe43f */
[----:B------:R-:W-:Y:S01]  /*84b0*/  R2UR UR24, R13 ;  /* 0x000000000d1872ca */ /* 0x000fe200000e0000 */
[----:B------:R-:W-:Y:S01]  /*84c0*/  UPRMT UR30, URZ, 0x5410, UR29 ;  /* 0x000054103f1e7896 */ /* 0x000fe2000800001d */
[----:B------:R-:W-:Y:S01]  /*84d0*/  R2UR UR19, R15 ;  /* 0x000000000f1372ca */ /* 0x000fe200000e0000 */
[----:B------:R-:W-:Y:S01]  /*84e0*/  UIADD3 UR26, UR34, 0x20, URZ ;  /* 0x00000020221a7890 */ /* 0x000fe2000fffe03f */
[----:B------:R-:W-:Y:S01]  /*84f0*/  ISETP.GT.AND P1, PT, R4, 0x1, PT ;  /* 0x000000010400780c */ /* 0x000fe20003f24270 */
[----:B------:R-:W-:Y:S01]  /*8500*/  UIADD3.X UR45, URZ, UR43, URZ, UP1, !UPT ;  /* 0x0000002b3f2d7290 */ /* 0x000fe20008ffe43f */
[----:B------:R-:W-:Y:S01]  /*8510*/  VIADD R7, R7, 0x1 ;  /* 0x0000000107077836 */ /* 0x000fe20000000000 */
[----:B------:R-:W-:Y:S01]  /*8520*/  UPRMT UR37, URZ, 0x5410, UR23 ;  /* 0x000054103f257896 */ /* 0x000fe20008000017 */
[----:B------:R-:W-:Y:S01]  /*8530*/  VIADD R21, R21, 0x40 ;  /* 0x0000004015157836 */ /* 0x000fe20000000000 */
[----:B------:R-:W-:Y:S01]  /*8540*/  UMOV UR6, 0x0 ;  /* 0x0000000000067882 */ /* 0x000fe20000000000 */
[----:B------:R-:W-:Y:S01]  /*8550*/  UMOV UR7, 0x10000000 ;  /* 0x1000000000077882 */ /* 0x000fe20000000000 */
[----:B------:R-:W-:Y:S01]  /*8560*/  UIADD3 UR16, UR8, 0x40100, URZ ;  /* 0x0004010008107890 */ /* 0x000fe2000fffe03f */
[----:B------:R-:W-:Y:S01]  /*8570*/  ISETP.NE.AND P0, PT, R7, 0x4, PT ;  /* 0x000000040700780c */ /* 0x000fe20003f05270 */
[----:B------:R-:W-:-:S02]  /*8580*/  UIADD3 UR32, UR24, 0x100, URZ ;  /* 0x0000010018207890 */ /* 0x000fc4000fffe03f */
[----:B------:R-:W-:Y:S01]  /*8590*/  UIADD3 UR24, UR24, 0x8100, URZ ;  /* 0x0000810018187890 */ /* 0x000fe2000fffe03f */
[----:B------:R-:W-:Y:S01]  /*85a0*/  SEL R14, RZ, 0x1, P0 ;  /* 0x00000001ff0e7807 */ /* 0x000fe20000000000 */
[----:B------:R-:W-:Y:S01]  /*85b0*/  UIADD3 UR8, UR8, 0x42100, URZ ;  /* 0x0004210008087890 */ /* 0x000fe2000fffe03f */
[----:B------:R-:W-:Y:S01]  /*85c0*/  SEL R7, R7, RZ, P0 ;  /* 0x000000ff07077207 */ /* 0x000fe20000000000 */
[----:B------:R-:W-:Y:S01]  /*85d0*/  UMOV UR25, UR33 ;  /* 0x0000002100197c82 */ /* 0x000fe20008000000 */
[----:B------:R-:W-:Y:S01]  /*85e0*/  UMOV UR28, UR36 ;  /* 0x00000024001c7c82 */ /* 0x000fe20008000000 */
[----:B------:R-:W-:Y:S01]  /*85f0*/  UMOV UR27, UR35 ;  /* 0x00000023001b7c82 */ /* 0x000fe20008000000 */
[----:B------:R-:W-:Y:S01]  /*8600*/  UMOV UR17, UR33 ;  /* 0x0000002100117c82 */ /* 0x000fe20008000000 */
[----:B------:R-:W-:Y:S01]  /*8610*/  UMOV UR18, UR34 ;  /* 0x0000002200127c82 */ /* 0x000fe20008000000 */
[----:B------:R-:W-:Y:S01]  /*8620*/  UMOV UR20, UR36 ;  /* 0x0000002400147c82 */ /* 0x000fe20008000000 */
[----:B------:R0:W-:Y:S01]  /*8630*/  UTMALDG.3D.MULTICAST [UR32], [UR4], UR30, desc[UR6] ;  /* 0x00000620040073b4 */ /* 0x0001e2000801181e */
[----:B------:R-:W-:Y:S01]  /*8640*/  UMOV UR9, UR33 ;  /* 0x0000002100097c82 */ /* 0x000fe20008000000 */
[----:B------:R-:W-:Y:S01]  /*8650*/  UMOV UR11, UR19 ;  /* 0x00000013000b7c82 */ /* 0x000fe20008000000 */
[----:B------:R-:W-:Y:S01]  /*8660*/  UMOV UR12, UR36 ;  /* 0x00000024000c7c82 */ /* 0x000fe20008000000 */
[----:B------:R-:W-:Y:S01]  /*8670*/  UMOV UR10, UR26 ;  /* 0x0000001a000a7c82 */ /* 0x000fe20008000000 */
[----:B------:R-:W-:Y:S01]  /*8680*/  LOP3.LUT R5, R5, R14, RZ, 0x3c, !PT ;  /* 0x0000000e05057212 */ /* 0x000fe200078e3cff */
[----:B------:R0:W-:Y:S01]  /*8690*/  UTMALDG.3D.MULTICAST [UR24], [UR4], UR30, desc[UR6] ;  /* 0x00000618040073b4 */ /* 0x0001e2000801181e */
[----:B------:R0:W-:Y:S01]  /*86a0*/  UTMALDG.3D.MULTICAST [UR16], [UR44], UR37, desc[UR6] ;  /* 0x000006102c0073b4 */ /* 0x0001e20008011825 */
[----:B------:R0:W-:Y:S02]  /*86b0*/  UTMALDG.3D.MULTICAST [UR8], [UR44], UR37, desc[UR6] ;  /* 0x000006082c0073b4 */ /* 0x0001e40008011825 */
[----:B0-----:R-:W-:Y:S05]  /*86c0*/  @P1 BRA `(.L_x_170) ;  /* 0xfffffffc00081947 */ /* 0x001fea000383ffff */
.L_x_167:
[----:B------:R-:W-:Y:S05]  /*86d0*/  BSYNC B1 ;  /* 0x0000000000017941 */ /* 0x000fea0003800000 */
.L_x_166:
[----:B------:R-:W-:Y:S01]  /*86e0*/  LOP3.LUT P1, RZ, R3, 0xff, RZ, 0xc0, !PT ;  /* 0x000000ff03ff7812 */ /* 0x000fe2000782c0ff */
[----:B------:R-:W-:Y:S01]  /*86f0*/  IMAD.IADD R9, R8, 0x1, R9 ;  /* 0x0000000108097824 */ /* 0x000fe200078e0209 */
[----:B------:R-:W-:Y:S01]  /*8700*/  IADD3 R16, P2, R16, UR38, RZ ;  /* 0x0000002610107c10 */ /* 0x000fe2000ff5e0ff */
[----:B------:R-:W-:Y:S01]  /*8710*/  ULDC.64 UR4, c[0x0][0x650] ;  /* 0x0001940000047ab9 */ /* 0x000fe20000000a00 */
[----:B------:R-:W-:Y:S01]  /*8720*/  BSSY B1, `(.L_x_171) ;  /* 0x000006c000017945 */ /* 0x000fe20003800000 */
[----:B------:R-:W-:Y:S01]  /*8730*/  IMAD.MOV.U32 R19, RZ, RZ, -0x1 ;  /* 0xffffffffff137424 */ /* 0x000fe200078e00ff */
[----:B------:R-:W-:Y:S01]  /*8740*/  SHF.R.U32.HI R3, RZ, 0x2, R9 ;  /* 0x00000002ff037819 */ /* 0x000fe20000011609 */
[----:B------:R-:W-:Y:S01]  /*8750*/  IMAD.MOV.U32 R13, RZ, RZ, -0x1 ;  /* 0xffffffffff0d7424 */ /* 0x000fe200078e00ff */
[----:B------:R-:W-:Y:S01]  /*8760*/  ISETP.GT.U32.AND P0, PT, R9, 0x3, PT ;  /* 0x000000030900780c */ /* 0x000fe20003f04070 */
[----:B------:R-:W-:Y:S01]  /*8770*/  IMAD.MOV.U32 R6, RZ, RZ, -0x1 ;  /* 0xffffffffff067424 */ /* 0x000fe200078e00ff */
[----:B------:R-:W-:-:S02]  /*8780*/  LOP3.LUT R3, R3, 0x1, RZ, 0xc0, !PT ;  /* 0x0000000103037812 */ /* 0x000fc400078ec0ff */
[----:B------:R-:W-:Y:S01]  /*8790*/  ISETP.LT.U32.AND P0, PT, R8, 0x4, P0 ;  /* 0x000000040800780c */ /* 0x000fe20000701070 */
[----:B------:R-:W0:Y:S01]  /*87a0*/  @P1 S2R R5, SR_CgaCtaId ;  /* 0x0000000000051919 */ /* 0x000e220000008800 */
[----:B------:R-:W-:Y:S02]  /*87b0*/  @P1 MOV R4, 0x400 ;  /* 0x0000040000041802 */ /* 0x000fe40000000f00 */
[----:B------:R-:W-:Y:S02]  /*87c0*/  IADD3.X R17, R17, UR41, RZ, P2, !PT ;  /* 0x0000002911117c10 */ /* 0x000fe400097fe4ff */
[----:B------:R-:W-:Y:S02]  /*87d0*/  ISETP.GE.U32.AND P2, PT, R16, UR4, PT ;  /* 0x0000000410007c0c */ /* 0x000fe4000bf46070 */
[----:B------:R-:W-:Y:S02]  /*87e0*/  LOP3.LUT R9, R9, 0x3, RZ, 0xc0, !PT ;  /* 0x0000000309097812 */ /* 0x000fe400078ec0ff */
[----:B0-----:R-:W-:-:S04]  /*87f0*/  @P1 LEA R4, R5, R4, 0x18 ;  /* 0x0000000405041211 */ /* 0x001fc800078ec0ff */
[----:B------:R0:W-:Y:S01]  /*8800*/  @P1 SYNCS.ARRIVE.TRANS64.A1T0 RZ, [R4+URZ+0x58], RZ ;  /* 0x000058ff04ff19a7 */ /* 0x0001e2000810003f */
[----:B------:R-:W-:Y:S02]  /*8810*/  ISETP.NE.U32.AND P1, PT, R3, 0x1, PT ;  /* 0x000000010300780c */ /* 0x000fe40003f25070 */
[----:B------:R-:W-:Y:S02]  /*8820*/  SEL R3, RZ, 0x1, !P0 ;  /* 0x00000001ff037807 */ /* 0x000fe40004000000 */
[----:B------:R-:W-:Y:S02]  /*8830*/  ISETP.GE.U32.AND.EX P0, PT, R17, UR5, PT, P2 ;  /* 0x0000000511007c0c */ /* 0x000fe4000bf06120 */
[----:B------:R-:W-:-:S04]  /*8840*/  ISETP.GT.U32.AND P1, PT, R8, 0x3, !P1 ;  /* 0x000000030800780c */ /* 0x000fc80004f24070 */
[----:B0-----:R-:W-:-:S04]  /*8850*/  SEL R4, RZ, 0x1, !P1 ;  /* 0x00000001ff047807 */ /* 0x001fc80004800000 */
[--C-:B------:R-:W-:Y:S02]  /*8860*/  LOP3.LUT R10, R4, R10, R3.reuse, 0x96, !PT ;  /* 0x0000000a040a7212 */ /* 0x100fe400078e9603 */
[----:B------:R-:W-:Y:S02]  /*8870*/  PRMT R4, RZ, 0x7610, R4 ;  /* 0x00007610ff047816 */ /* 0x000fe40000000004 */
[----:B------:R-:W-:Y:S01]  /*8880*/  PRMT R3, RZ, 0x7610, R3 ;  /* 0x00007610ff037816 */ /* 0x000fe20000000003 */
[----:B------:R-:W-:Y:S06]  /*8890*/  @P0 BRA `(.L_x_172) ;  /* 0x0000000400500947 */ /* 0x000fec0003800000 */
[----:B------:R-:W0:Y:S01]  /*88a0*/  S2R R15, SR_CTAID.X ;  /* 0x00000000000f7919 */ /* 0x000e220000002500 */
[----:B------:R-:W-:Y:S01]  /*88b0*/  ULDC.64 UR4, c[0x0][0x628] ;  /* 0x00018a0000047ab9 */ /* 0x000fe20000000a00 */
[----:B------:R-:W1:Y:S01]  /*88c0*/  LDC R20, c[0x0][0x144] ;  /* 0x00005100ff147b82 */ /* 0x000e620000000800 */
[----:B------:R-:W-:Y:S01]  /*88d0*/  ISETP.NE.U32.AND P0, PT, RZ, UR4, PT ;  /* 0x00000004ff007c0c */ /* 0x000fe2000bf05070 */
[----:B------:R-:W2:Y:S01]  /*88e0*/  S2R R13, SR_CTAID.Y ;  /* 0x00000000000d7919 */ /* 0x000ea20000002600 */
[----:B------:R-:W-:Y:S01]  /*88f0*/  ULDC UR6, c[0x0][0x150] ;  /* 0x0000540000067ab9 */ /* 0x000fe20000000800 */
[----:B------:R-:W-:Y:S01]  /*8900*/  ULDC UR7, c[0x0][0x630] ;  /* 0x00018c0000077ab9 */ /* 0x000fe20000000800 */
[----:B------:R-:W-:Y:S01]  /*8910*/  ISETP.NE.AND.EX P0, PT, RZ, UR5, PT, P0 ;  /* 0x00000005ff007c0c */ /* 0x000fe2000bf05300 */
[----:B------:R-:W-:Y:S01]  /*8920*/  IMAD.MOV.U32 R4, RZ, RZ, R16 ;  /* 0x000000ffff047224 */ /* 0x000fe200078e0010 */
[----:B0-----:R-:W-:-:S05]  /*8930*/  I2FP.F32.U32 R5, R15 ;  /* 0x0000000f00057245 */ /* 0x001fca0000201000 */
[----:B------:R-:W-:Y:S01]  /*8940*/  FMUL R21, R5, UR6 ;  /* 0x0000000605157c20 */ /* 0x000fe20008400000 */
[----:B------:R-:W-:-:S05]  /*8950*/  IMAD.MOV.U32 R5, RZ, RZ, R17 ;  /* 0x000000ffff057224 */ /* 0x000fca00078e0011 */
[----:B--2---:R-:W-:Y:S05]  /*8960*/  @!P0 BRA `(.L_x_173) ;  /* 0x0000000000288947 */ /* 0x004fea0003800000 */
[----:B------:R-:W-:Y:S02]  /*8970*/  ULDC UR6, c[0x0][0x634] ;  /* 0x00018d0000067ab9 */ /* 0x000fe40000000800 */
[----:B------:R-:W-:-:S05]  /*8980*/  IADD3 R5, P0, R16, UR6, RZ ;  /* 0x0000000610057c10 */ /* 0x000fca000ff1e0ff */
[----:B------:R-:W-:-:S04]  /*8990*/  IMAD.X R19, RZ, RZ, R17, P0 ;  /* 0x000000ffff137224 */ /* 0x000fc800000e0611 */
[----:B------:R-:W-:-:S04]  /*89a0*/  IMAD.WIDE.U32 R6, R19, UR4, RZ ;  /* 0x0000000413067c25 */ /* 0x000fc8000f8e00ff */
[----:B------:R-:W-:-:S04]  /*89b0*/  IMAD.WIDE.U32 R6, P0, R5, UR5, R6 ;  /* 0x0000000505067c25 */ /* 0x000fc8000f800006 */
[----:B------:R-:W-:-:S04]  /*89c0*/  IMAD.WIDE.U32 R4, R5, UR4, RZ ;  /* 0x0000000405047c25 */ /* 0x000fc8000f8e00ff */
[----:B------:R-:W-:Y:S01]  /*89d0*/  IMAD.MOV.U32 R4, RZ, RZ, R7 ;  /* 0x000000ffff047224 */ /* 0x000fe200078e0007 */
[----:B------:R-:W-:Y:S01]  /*89e0*/  IADD3 RZ, P1, R5, R6, RZ ;  /* 0x0000000605ff7210 */ /* 0x000fe20007f3e0ff */
[----:B------:R-:W-:-:S04]  /*89f0*/  IMAD.X R5, RZ, RZ, RZ, P0 ;  /* 0x000000ffff057224 */ /* 0x000fc800000e06ff */
[----:B------:R-:W-:-:S08]  /*8a00*/  IMAD.WIDE.U32.X R4, R19, UR5, R4, P1 ;  /* 0x0000000513047c25 */ /* 0x000fd000088e0404 */
.L_x_173:
[--C-:B------:R-:W-:Y:S01]  /*8a10*/  SHF.R.U64 R14, R4, UR7, R5.reuse ;  /* 0x00000007040e7c19 */ /* 0x100fe20008001205 */
[----:B------:R-:W0:Y:S01]  /*8a20*/  F2I.U32.TRUNC.NTZ R21, R21 ;  /* 0x0000001500157305 */ /* 0x000e22000020f000 */
[----:B------:R-:W-:Y:S01]  /*8a30*/  SHF.R.U32.HI R4, RZ, UR7, R5 ;  /* 0x00000007ff047c19 */ /* 0x000fe20008011605 */
[----:B------:R-:W-:Y:S01]  /*8a40*/  ULDC.64 UR4, c[0x0][0x620] ;  /* 0x0001880000047ab9 */ /* 0x000fe20000000a00 */
[----:B------:R-:W-:Y:S01]  /*8a50*/  IADD3 R7, P0, RZ, -R14, RZ ;  /* 0x8000000eff077210 */ /* 0x000fe20007f1e0ff */
[----:B------:R-:W-:Y:S01]  /*8a60*/  ULDC.64 UR6, c[0x0][0x640] ;  /* 0x0001900000067ab9 */ /* 0x000fe20000000a00 */
[----:B------:R-:W2:Y:S03]  /*8a70*/  LDC R22, c[0x0][0x148] ;  /* 0x00005200ff167b82 */ /* 0x000ea60000000800 */
[----:B------:R-:W-:Y:S01]  /*8a80*/  IMAD.X R4, RZ, RZ, ~R4, P0 ;  /* 0x000000ffff047224 */ /* 0x000fe200000e0e04 */
[----:B------:R-:W-:-:S03]  /*8a90*/  ISETP.NE.U32.AND P0, PT, RZ, UR6, PT ;  /* 0x00000006ff007c0c */ /* 0x000fc6000bf05070 */
[----:B------:R-:W-:Y:S01]  /*8aa0*/  IMAD R6, R4, UR4, RZ ;  /* 0x0000000404067c24 */ /* 0x000fe2000f8e02ff */
[----:B------:R-:W-:Y:S01]  /*8ab0*/  ISETP.NE.AND.EX P0, PT, RZ, UR7, PT, P0 ;  /* 0x00000007ff007c0c */ /* 0x000fe2000bf05300 */
[----:B------:R-:W-:Y:S01]  /*8ac0*/  IMAD.WIDE.U32 R4, R7, UR4, R16 ;  /* 0x0000000407047c25 */ /* 0x000fe2000f8e0010 */
[----:B------:R-:W-:-:S03]  /*8ad0*/  ULDC UR4, c[0x0][0x618] ;  /* 0x0001860000047ab9 */ /* 0x000fc60000000800 */
[----:B------:R-:W-:Y:S01]  /*8ae0*/  IMAD R7, R7, UR5, R6 ;  /* 0x0000000507077c24 */ /* 0x000fe2000f8e0206 */
[----:B------:R-:W-:Y:S01]  /*8af0*/  ULDC UR5, c[0x0][0x154] ;  /* 0x0000550000057ab9 */ /* 0x000fe20000000800 */
[----:B0-----:R-:W-:Y:S02]  /*8b00*/  IMAD.MOV R6, RZ, RZ, -R21 ;  /* 0x000000ffff067224 */ /* 0x001fe400078e0a15 */
[----:B------:R-:W-:Y:S02]  /*8b10*/  IMAD.IADD R5, R5, 0x1, R7 ;  /* 0x0000000105057824 */ /* 0x000fe400078e0207 */
[----:B-1----:R-:W-:Y:S01]  /*8b20*/  IMAD R15, R20, R6, R15 ;  /* 0x00000006140f7224 */ /* 0x002fe200078e020f */
[----:B------:R-:W-:Y:S02]  /*8b30*/  I2FP.F32.U32 R6, R13 ;  /* 0x0000000d00067245 */ /* 0x000fe40000201000 */
[--C-:B------:R-:W-:Y:S02]  /*8b40*/  SHF.R.U64 R19, R4, UR4, R5.reuse ;  /* 0x0000000404137c19 */ /* 0x100fe40008001205 */
[----:B------:R-:W-:Y:S01]  /*8b50*/  SHF.R.U32.HI R4, RZ, UR4, R5 ;  /* 0x00000004ff047c19 */ /* 0x000fe20008011605 */
[----:B------:R-:W-:Y:S01]  /*8b60*/  FMUL R6, R6, UR5 ;  /* 0x0000000506067c20 */ /* 0x000fe20008400000 */
[----:B------:R-:W-:-:S02]  /*8b70*/  ULDC UR4, c[0x0][0x608] ;  /* 0x0001820000047ab9 */ /* 0x000fc40000000800 */
[--C-:B------:R-:W-:Y:S01]  /*8b80*/  SHF.R.U64 R21, R19, UR4, R4.reuse ;  /* 0x0000000413157c19 */ /* 0x100fe20008001204 */
[----:B------:R0:W1:Y:S01]  /*8b90*/  F2I.U32.TRUNC.NTZ R24, R6 ;  /* 0x0000000600187305 */ /* 0x000062000020f000 */
[----:B------:R-:W-:Y:S01]  /*8ba0*/  SHF.R.U32.HI R4, RZ, UR4, R4 ;  /* 0x00000004ff047c19 */ /* 0x000fe20008011604 */
[----:B------:R-:W-:-:S03]  /*8bb0*/  ULDC UR4, c[0x0][0x658] ;  /* 0x0001960000047ab9 */ /* 0x000fc60000000800 */
[--C-:B------:R-:W-:Y:S02]  /*8bc0*/  SHF.R.U64 R20, R21, UR4, R4.reuse ;  /* 0x0000000415147c19 */ /* 0x100fe40008001204 */
[----:B------:R-:W-:-:S03]  /*8bd0*/  SHF.R.U32.HI R23, RZ, UR4, R4 ;  /* 0x00000004ff177c19 */ /* 0x000fc60008011604 */
[----:B------:R-:W-:Y:S02]  /*8be0*/  IMAD.MOV.U32 R4, RZ, RZ, R20 ;  /* 0x000000ffff047224 */ /* 0x000fe400078e0014 */
[----:B------:R-:W-:Y:S01]  /*8bf0*/  IMAD.MOV.U32 R5, RZ, RZ, R23 ;  /* 0x000000ffff057224 */ /* 0x000fe200078e0017 */
[----:B0-----:R-:W-:Y:S06]  /*8c00*/  @!P0 BRA `(.L_x_174) ;  /* 0x0000000000288947 */ /* 0x001fec0003800000 */
        /* <DEDUP_REMOVED lines=10> */
.L_x_174:
[----:B------:R-:W-:Y:S01]  /*8cb0*/  ISETP.NE.AND P0, PT, R2, 0x1, PT ;  /* 0x000000010200780c */ /* 0x000fe20003f05270 */
[----:B------:R-:W-:Y:S01]  /*8cc0*/  ULDC UR4, c[0x0][0x648] ;  /* 0x0001920000047ab9 */ /* 0x000fe20000000800 */
[----:B------:R-:W-:Y:S01]  /*8cd0*/  LOP3.LUT R21, R21, UR22, RZ, 0xc0, !PT ;  /* 0x0000001615157c12 */ /* 0x000fe2000f8ec0ff */
[----:B-1----:R-:W-:Y:S01]  /*8ce0*/  IMAD.MOV R24, RZ, RZ, -R24 ;  /* 0x000000ffff187224 */ /* 0x002fe200078e0a18 */
[----:B------:R-:W-:Y:S01]  /*8cf0*/  SHF.R.U64 R4, R4, UR4, R5 ;  /* 0x0000000404047c19 */ /* 0x000fe20008001205 */
[----:B------:R-:W-:Y:S01]  /*8d00*/  ULDC UR4, c[0x0][0x638] ;  /* 0x00018e0000047ab9 */ /* 0x000fe20000000800 */
[----:B------:R-:W-:Y:S01]  /*8d10*/  LOP3.LUT R19, R19, UR13, RZ, 0xc0, !PT ;  /* 0x0000000d13137c12 */ /* 0x000fe2000f8ec0ff */
[----:B------:R-:W-:Y:S01]  /*8d20*/  ULDC UR5, c[0x0][0x610] ;  /* 0x0001840000057ab9 */ /* 0x000fe20000000800 */
[----:B------:R-:W-:Y:S02]  /*8d30*/  IMAD.MOV.U32 R6, RZ, RZ, R14 ;  /* 0x000000ffff067224 */ /* 0x000fe400078e000e */
[----:B------:R-:W-:-:S02]  /*8d40*/  IMAD.MOV R5, RZ, RZ, -R4 ;  /* 0x000000ffff057224 */ /* 0x000fc400078e0a04 */
[----:B------:R-:W-:Y:S02]  /*8d50*/  IMAD R4, R4, UR14, R21 ;  /* 0x0000000e04047c24 */ /* 0x000fe4000f8e0215 */
[----:B--2---:R-:W-:Y:S02]  /*8d60*/  @P0 IMAD R15, R22, R24, R13 ;  /* 0x00000018160f0224 */ /* 0x004fe400078e020d */
[----:B------:R-:W-:Y:S01]  /*8d70*/  IMAD R20, R5, UR4, R20 ;  /* 0x0000000405147c24 */ /* 0x000fe2000f8e0214 */
[----:B------:R-:W-:Y:S01]  /*8d80*/  ULDC UR4, c[0x0][0x600] ;  /* 0x0001800000047ab9 */ /* 0x000fe20000000800 */
[----:B------:R-:W-:Y:S02]  /*8d90*/  IMAD R15, R4, UR5, R15 ;  /* 0x00000005040f7c24 */ /* 0x000fe4000f8e020f */
[----:B------:R-:W-:Y:S02]  /*8da0*/  IMAD R20, R20, UR4, R19 ;  /* 0x0000000414147c24 */ /* 0x000fe4000f8e0213 */
[----:B------:R-:W-:-:S03]  /*8db0*/  IMAD.MOV.U32 R4, RZ, RZ, 0x1 ;  /* 0x00000001ff047424 */ /* 0x000fc600078e00ff */
[----:B------:R-:W-:Y:S02]  /*8dc0*/  SEL R13, R20, R15, !P0 ;  /* 0x0000000f140d7207 */ /* 0x000fe40004000000 */
[----:B------:R-:W-:-:S07]  /*8dd0*/  SEL R19, R15, R20, !P0 ;  /* 0x000000140f137207 */ /* 0x000fce0004000000 */
.L_x_172:
[----:B------:R-:W-:Y:S05]  /*8de0*/  BSYNC B1 ;  /* 0x0000000000017941 */ /* 0x000fea0003800000 */
.L_x_171:
[----:B------:R-:W-:-:S13]  /*8df0*/  LOP3.LUT P0, RZ, R4, 0xff, RZ, 0xc0, !PT ;  /* 0x000000ff04ff7812 */ /* 0x000fda000780c0ff */
[----:B------:R-:W-:Y:S05]  /*8e00*/  @P0 BRA `(.L_x_175) ;  /* 0xfffffff400000947 */ /* 0x000fea000383ffff */
[----:B------:R-:W-:Y:S05]  /*8e10*/  BSYNC B0 ;  /* 0x0000000000007941 */ /* 0x000fea0003800000 */
.L_x_164:
[----:B------:R-:W-:-:S03]  /*8e20*/  UMOV UR4, 0xffffffff ;  /* 0xffffffff00047882 */ /* 0x000fc60000000000 */
[----:B------:R-:W-:Y:S05]  /*8e30*/  BRA.DIV UR4, `(.L_x_176) ;  /* 0x0000000604147947 */ /* 0x000fea000b800000 */
[----:B------:R-:W-:-:S13]  /*8e40*/  ELECT P6, URZ, PT ;  /* 0x00000000003f782f */ /* 0x000fda00038c0000 */
.L_x_190:
[----:B------:R-:W-:Y:S04]  /*8e50*/  BSSY B0, `(.L_x_177) ;  /* 0x000002b000007945 */ /* 0x000fe80003800000 */
[----:B------:R-:W-:Y:S05]  /*8e60*/  @!P6 BRA `(.L_x_178) ;  /* 0x0000000000a4e947 */ /* 0x000fea0003800000 */
[----:B------:R-:W-:-:S04]  /*8e70*/  LOP3.LUT R18, R18, 0x2, RZ, 0xfc, !PT ;  /* 0x0000000212127812 */ /* 0x000fc800078efcff */
[----:B------:R-:W-:-:S13]  /*8e80*/  ISETP.NE.AND P0, PT, R18, 0x3, PT ;  /* 0x000000031200780c */ /* 0x000fda0003f05270 */
[----:B------:R-:W-:Y:S05]  /*8e90*/  @!P0 BRA `(.L_x_179) ;  /* 0x0000000000048947 */ /* 0x000fea0003800000 */
[----:B------:R-:W-:Y:S01]  /*8ea0*/  BPT.TRAP 0x1 ;  /* 0x000000040000795c */ /* 0x000fe20000300000 */
.L_x_179:
[----:B------:R-:W0:Y:S01]  /*8eb0*/  S2R R3, SR_CgaCtaId ;  /* 0x0000000000037919 */ /* 0x000e220000008800 */
[----:B------:R-:W-:Y:S02]  /*8ec0*/  MOV R0, 0x400 ;  /* 0x0000040000007802 */ /* 0x000fe40000000f00 */
[----:B------:R-:W-:Y:S02]  /*8ed0*/  SHF.L.U32 R2, R10, 0x1f, RZ ;  /* 0x0000001f0a027819 */ /* 0x000fe400000006ff */
[----:B0-----:R-:W-:-:S05]  /*8ee0*/  LEA R0, R3, R0, 0x18 ;  /* 0x0000000003007211 */ /* 0x001fca00078ec0ff */
[----:B------:R-:W-:-:S04]  /*8ef0*/  VIADD R0, R0, 0x20 ;  /* 0x0000002000007836 */ /* 0x000fc80000000000 */
[C---:B------:R-:W-:Y:S02]  /*8f00*/  IMAD R5, R9.reuse, 0x8, R0 ;  /* 0x0000000809057824 */ /* 0x040fe400078e0200 */
[----:B------:R-:W-:Y:S02]  /*8f10*/  VIADD R9, R9, 0x1 ;  /* 0x0000000109097836 */ /* 0x000fe40000000000 */
[----:B------:R-:W0:Y:S03]  /*8f20*/  SYNCS.PHASECHK.TRANS64.TRYWAIT P0, [R5+URZ], R2 ;  /* 0x00000002050075a7 */ /* 0x000e26000800017f */
[----:B------:R-:W-:-:S04]  /*8f30*/  ISETP.NE.AND P1, PT, R9, 0x4, PT ;  /* 0x000000040900780c */ /* 0x000fc80003f25270 */
[----:B------:R-:W-:Y:S02]  /*8f40*/  SEL R3, RZ, 0x1, P1 ;  /* 0x00000001ff037807 */ /* 0x000fe40000800000 */
[----:B------:R-:W-:Y:S02]  /*8f50*/  SEL R9, R9, RZ, P1 ;  /* 0x000000ff09097207 */ /* 0x000fe40000800000 */
[----:B------:R-:W-:-:S03]  /*8f60*/  LOP3.LUT R10, R10, R3, RZ, 0x3c, !PT ;  /* 0x000000030a0a7212 */ /* 0x000fc600078e3cff */
[----:B------:R-:W-:Y:S01]  /*8f70*/  IMAD R7, R9, 0x8, R0 ;  /* 0x0000000809077824 */ /* 0x000fe200078e0200 */
[----:B------:R-:W-:Y:S01]  /*8f80*/  SHF.L.U32 R4, R10, 0x1f, RZ ;  /* 0x0000001f0a047819 */ /* 0x000fe200000006ff */
[----:B0-----:R-:W-:Y:S06]  /*8f90*/  @!P0 BRA `(.L_x_180) ;  /* 0x0000000000dc8947 */ /* 0x001fec0003800000 */
.L_x_191:
[----:B------:R-:W1:Y:S01]  /*8fa0*/  SYNCS.PHASECHK.TRANS64.TRYWAIT P0, [R7+URZ], R4 ;  /* 0x00000004070075a7 */ /* 0x000e62000800017f */
[----:B0-----:R-:W-:-:S05]  /*8fb0*/  VIADD R2, R9, 0x1 ;  /* 0x0000000109027836 */ /* 0x001fca0000000000 */
[----:B------:R-:W-:-:S04]  /*8fc0*/  ISETP.NE.AND P1, PT, R2, 0x4, PT ;  /* 0x000000040200780c */ /* 0x000fc80003f25270 */
[----:B------:R-:W-:Y:S02]  /*8fd0*/  SEL R3, RZ, 0x1, P1 ;  /* 0x00000001ff037807 */ /* 0x000fe40000800000 */
[----:B------:R-:W-:Y:S02]  /*8fe0*/  SEL R9, R2, RZ, P1 ;  /* 0x000000ff02097207 */ /* 0x000fe40000800000 */
[----:B------:R-:W-:-:S03]  /*8ff0*/  LOP3.LUT R11, R10, R3, RZ, 0x3c, !PT ;  /* 0x000000030a0b7212 */ /* 0x000fc600078e3cff */
[----:B------:R-:W-:Y:S01]  /*9000*/  IMAD R6, R9, 0x8, R0 ;  /* 0x0000000809067824 */ /* 0x000fe200078e0200 */
[----:B------:R-:W-:Y:S01]  /*9010*/  SHF.L.U32 R5, R11, 0x1f, RZ ;  /* 0x0000001f0b057819 */ /* 0x000fe200000006ff */
[----:B-1----:R-:W-:Y:S06]  /*9020*/  @!P0 BRA `(.L_x_181) ;  /* 0x0000000000cc8947 */ /* 0x002fec0003800000 */
.L_x_192:
[----:B------:R-:W1:Y:S01]  /*9030*/  SYNCS.PHASECHK.TRANS64.TRYWAIT P0, [R6+URZ], R5 ;  /* 0x00000005060075a7 */ /* 0x000e62000800017f */
[----:B------:R-:W-:-:S05]  /*9040*/  VIADD R2, R9, 0x1 ;  /* 0x0000000109027836 */ /* 0x000fca0000000000 */
[----:B------:R-:W-:-:S04]  /*9050*/  ISETP.NE.AND P1, PT, R2, 0x4, PT ;  /* 0x000000040200780c */ /* 0x000fc80003f25270 */
[----:B0-----:R-:W-:Y:S02]  /*9060*/  SEL R4, RZ, 0x1, P1 ;  /* 0x00000001ff047807 */ /* 0x001fe40000800000 */
[----:B------:R-:W-:Y:S02]  /*9070*/  SEL R3, R2, RZ, P1 ;  /* 0x000000ff02037207 */ /* 0x000fe40000800000 */
[----:B------:R-:W-:Y:S01]  /*9080*/  LOP3.LUT R4, R11, R4, RZ, 0x3c, !PT ;  /* 0x000000040b047212 */ /* 0x000fe200078e3cff */
[----:B-1----:R-:W-:Y:S06]  /*9090*/  @!P0 BRA `(.L_x_182) ;  /* 0x0000000000c48947 */ /* 0x002fec0003800000 */
.L_x_193:
[----:B------:R-:W-:Y:S01]  /*90a0*/  IMAD R3, R3, 0x8, R0 ;  /* 0x0000000803037824 */ /* 0x000fe200078e0200 */
[----:B------:R-:W-:-:S07]  /*90b0*/  SHF.L.U32 R0, R4, 0x1f, RZ ;  /* 0x0000001f04007819 */ /* 0x000fce00000006ff */
.L_x_183:
[----:B-1----:R1:W2:Y:S02]  /*90c0*/  SYNCS.PHASECHK.TRANS64.TRYWAIT P0, [R3+URZ], R0 ;  /* 0x00000000030075a7 */ /* 0x0022a4000800017f */
[----:B--2---:R-:W-:Y:S05]  /*90d0*/  @!P0 NANOSLEEP.SYNCS 0x989680 ;  /* 0x009896800000895d */ /* 0x004fea0003900000 */
[----:B------:R-:W2:Y:S02]  /*90e0*/  @!P0 SYNCS.PHASECHK.TRANS64 P0, [R3+URZ], R0 ;  /* 0x00000000030085a7 */ /* 0x000ea4000800007f */
[----:B--2---:R-:W-:Y:S05]  /*90f0*/  @!P0 BRA `(.L_x_183) ;  /* 0xfffffffc00f08947 */ /* 0x004fea000383ffff */
.L_x_178:
[----:B------:R-:W-:Y:S05]  /*9100*/  BSYNC B0 ;  /* 0x0000000000007941 */ /* 0x000fea0003800000 */
.L_x_177:
[----:B------:R-:W-:Y:S05]  /*9110*/  EXIT ;  /* 0x000000000000794d */ /* 0x000fea0003800000 */
.L_x_21:
[----:B-1----:R1:W2:Y:S02]  /*9120*/  SYNCS.PHASECHK.TRANS64.TRYWAIT P1, [R3+URZ], R0 ;  /* 0x00000000030075a7 */ /* 0x0022a4000802017f */
[----:B--2---:R-:W-:Y:S05]  /*9130*/  @!P1 NANOSLEEP.SYNCS 0x989680 ;  /* 0x009896800000995d */ /* 0x004fea0003900000 */
[----:B------:R-:W2:Y:S02]  /*9140*/  @!P1 SYNCS.PHASECHK.TRANS64 P1, [R3+URZ], R0 ;  /* 0x00000000030095a7 */ /* 0x000ea4000802007f */
[----:B--2---:R-:W-:Y:S05]  /*9150*/  @!P1 BRA `(.L_x_21) ;  /* 0xfffffffc00f09947 */ /* 0x004fea000383ffff */
[----:B------:R-:W-:Y:S05]  /*9160*/  BRA `(.L_x_20) ;  /* 0xffffff8400a07947 */ /* 0x000fea000383ffff */
.L_x_26:
[----:B-1----:R1:W2:Y:S02]  /*9170*/  SYNCS.PHASECHK.TRANS64.TRYWAIT P1, [R5+URZ], R4 ;  /* 0x00000004050075a7 */ /* 0x0022a4000802017f */
[----:B--2---:R-:W-:Y:S05]  /*9180*/  @!P1 NANOSLEEP.SYNCS 0x989680 ;  /* 0x009896800000995d */ /* 0x004fea0003900000 */
[----:B------:R-:W2:Y:S02]  /*9190*/  @!P1 SYNCS.PHASECHK.TRANS64 P1, [R5+URZ], R4 ;  /* 0x00000004050095a7 */ /* 0x000ea4000802007f */
[----:B--2---:R-:W-:Y:S05]  /*91a0*/  @!P1 BRA `(.L_x_26) ;  /* 0xfffffffc00f09947 */ /* 0x004fea000383ffff */
[----:B------:R-:W-:Y:S05]  /*91b0*/  BRA `(.L_x_25) ;  /* 0xffffff8c00b07947 */ /* 0x000fea000383ffff */
.L_x_165:
[----:B------:R-:W-:Y:S01]  /*91c0*/  BSSY B1, `(.L_x_184) ;  /* 0x0000006000017945 */ /* 0x000fe20003800000 */
[----:B------:R-:W-:-:S07]  /*91d0*/  IMAD.MOV.U32 R15, RZ, RZ, -0x1 ;  /* 0xffffffffff0f7424 */ /* 0x000fce00078e00ff */
[----:B------:R-:W-:Y:S05]  /*91e0*/  WARPSYNC.COLLECTIVE R15, `(.L_x_185) ;  /* 0x000000000f0c7348 */ /* 0x000fea0003c00000 */
[----:B------:R-:W-:Y:S02]  /*91f0*/  ELECT P6, UR62, PT ;  /* 0x00000000003e782f */ /* 0x000fe400038c0000 */
[----:B------:R-:W-:Y:S01]  /*9200*/  MOV R14, UR62 ;  /* 0x0000003e000e7c02 */ /* 0x000fe20008000f00 */
[----:B------:R-:W-:Y:S10]  /*9210*/  ENDCOLLECTIVE ;  /* 0x000000000000791b */ /* 0x000ff40003800000 */
.L_x_185:
[----:B------:R-:W-:Y:S05]  /*9220*/  BSYNC B1 ;  /* 0x0000000000017941 */ /* 0x000fea0003800000 */
.L_x_184:
[----:B------:R-:W-:Y:S05]  /*9230*/  BRA `(.L_x_186) ;  /* 0xfffffff000007947 */ /* 0x000fea000383ffff */
.L_x_168:
[----:B-1----:R1:W2:Y:S02]  /*9240*/  SYNCS.PHASECHK.TRANS64.TRYWAIT P0, [R20+URZ+0x20], R13 ;  /* 0x0000200d140075a7 */ /* 0x0022a4000800017f */
[----:B--2---:R-:W-:Y:S05]  /*9250*/  @!P0 NANOSLEEP.SYNCS 0x989680 ;  /* 0x009896800000895d */ /* 0x004fea0003900000 */
[----:B------:R-:W2:Y:S02]  /*9260*/  @!P0 SYNCS.PHASECHK.TRANS64 P0, [R20+URZ+0x20], R13 ;  /* 0x0000200d140085a7 */ /* 0x000ea4000800007f */
[----:B--2---:R-:W-:Y:S05]  /*9270*/  @!P0 BRA `(.L_x_168) ;  /* 0xfffffffc00f08947 */ /* 0x004fea000383ffff */
[----:B------:R-:W-:Y:S05]  /*9280*/  BRA `(.L_x_187) ;  /* 0xfffffff0003c7947 */ /* 0x000fea000383ffff */
.L_x_176:
[----:B------:R-:W-:Y:S01]  /*9290*/  BSSY B0, `(.L_x_188) ;  /* 0x0000006000007945 */ /* 0x000fe20003800000 */
[----:B------:R-:W-:-:S07]  /*92a0*/  IMAD.MOV.U32 R15, RZ, RZ, -0x1 ;  /* 0xffffffffff0f7424 */ /* 0x000fce00078e00ff */
[----:B------:R-:W-:Y:S05]  /*92b0*/  WARPSYNC.COLLECTIVE R15, `(.L_x_189) ;  /* 0x000000000f0c7348 */ /* 0x000fea0003c00000 */
[----:B------:R-:W-:Y:S02]  /*92c0*/  ELECT P6, UR62, PT ;  /* 0x00000000003e782f */ /* 0x000fe400038c0000 */
[----:B------:R-:W-:Y:S01]  /*92d0*/  MOV R14, UR62 ;  /* 0x0000003e000e7c02 */ /* 0x000fe20008000f00 */
[----:B------:R-:W-:Y:S10]  /*92e0*/  ENDCOLLECTIVE ;  /* 0x000000000000791b */ /* 0x000ff40003800000 */
.L_x_189:
[----:B------:R-:W-:Y:S05]  /*92f0*/  BSYNC B0 ;  /* 0x0000000000007941 */ /* 0x000fea0003800000 */
.L_x_188:
[----:B------:R-:W-:Y:S05]  /*9300*/  BRA `(.L_x_190) ;  /* 0xfffffff800d07947 */ /* 0x000fea000383ffff */
.L_x_180:
[----:B0-----:R0:W1:Y:S02]  /*9310*/  SYNCS.PHASECHK.TRANS64.TRYWAIT P0, [R5+URZ], R2 ;  /* 0x00000002050075a7 */ /* 0x001064000800017f */
[----:B-1----:R-:W-:Y:S05]  /*9320*/  @!P0 NANOSLEEP.SYNCS 0x989680 ;  /* 0x009896800000895d */ /* 0x002fea0003900000 */
[----:B------:R-:W1:Y:S02]  /*9330*/  @!P0 SYNCS.PHASECHK.TRANS64 P0, [R5+URZ], R2 ;  /* 0x00000002050085a7 */ /* 0x000e64000800007f */
[----:B-1----:R-:W-:Y:S05]  /*9340*/  @!P0 BRA `(.L_x_180) ;  /* 0xfffffffc00f08947 */ /* 0x002fea000383ffff */
[----:B------:R-:W-:Y:S05]  /*9350*/  BRA `(.L_x_191) ;  /* 0xfffffffc00107947 */ /* 0x000fea000383ffff */
.L_x_181:
[----:B0-----:R0:W1:Y:S02]  /*9360*/  SYNCS.PHASECHK.TRANS64.TRYWAIT P0, [R7+URZ], R4 ;  /* 0x00000004070075a7 */ /* 0x001064000800017f */
[----:B-1----:R-:W-:Y:S05]  /*9370*/  @!P0 NANOSLEEP.SYNCS 0x989680 ;  /* 0x009896800000895d */ /* 0x002fea0003900000 */
[----:B------:R-:W1:Y:S02]  /*9380*/  @!P0 SYNCS.PHASECHK.TRANS64 P0, [R7+URZ], R4 ;  /* 0x00000004070085a7 */ /* 0x000e64000800007f */
[----:B-1----:R-:W-:Y:S05]  /*9390*/  @!P0 BRA `(.L_x_181) ;  /* 0xfffffffc00f08947 */ /* 0x002fea000383ffff */
[----:B------:R-:W-:Y:S05]  /*93a0*/  BRA `(.L_x_192) ;  /* 0xfffffffc00207947 */ /* 0x000fea000383ffff */
.L_x_182:
[----:B0-----:R0:W1:Y:S02]  /*93b0*/  SYNCS.PHASECHK.TRANS64.TRYWAIT P0, [R6+URZ], R5 ;  /* 0x00000005060075a7 */ /* 0x001064000800017f */
[----:B-1----:R-:W-:Y:S05]  /*93c0*/  @!P0 NANOSLEEP.SYNCS 0x989680 ;  /* 0x009896800000895d */ /* 0x002fea0003900000 */
[----:B------:R-:W1:Y:S02]  /*93d0*/  @!P0 SYNCS.PHASECHK.TRANS64 P0, [R6+URZ], R5 ;  /* 0x00000005060085a7 */ /* 0x000e64000800007f */
[----:B-1----:R-:W-:Y:S05]  /*93e0*/  @!P0 BRA `(.L_x_182) ;  /* 0xfffffffc00f08947 */ /* 0x002fea000383ffff */
[----:B------:R-:W-:Y:S05]  /*93f0*/  BRA `(.L_x_193) ;  /* 0xfffffffc00287947 */ /* 0x000fea000383ffff */
.L_x_194:
[----:B------:R-:W-:-:S00]  /*9400*/  BRA `(.L_x_194) ;  /* 0xfffffffc00fc7947 */ /* 0x000fc0000383ffff */
[----:B------:R-:W-:-:S00]  /*9410*/  NOP ;  /* 0x0000000000007918 */ /* 0x000fc00000000000 */
        /* <DEDUP_REMOVED lines=14> */
.L_x_195:


//--------------------- .nv.global.init           --------------------------
	.section	.nv.global.init,"aw",@progbits
.nv.global.init:
	.type		$str$22,@object
	.size		$str$22,($str$23 - $str$22)
$str$22:
        /*0000*/ 	.byte	0x6b, 0x5f, 0x74, 0x69, 0x6c, 0x65, 0x5f, 0x63, 0x6f, 0x75, 0x6e, 0x74, 0x20, 0x3e, 0x3d, 0x20
        /*0010*/ 	.byte	0x31, 0x00
	.type		$str$23,@object
	.size		$str$23,(__unnamed_1 - $str$23)
$str$23:
        /*0012*/ 	.byte	0x2f, 0x74, 0x6d, 0x70, 0x2f, 0x63, 0x75, 0x74, 0x6c, 0x61, 0x73, 0x73, 0x5f, 0x73, 0x77, 0x65
        /*0022*/ 	.byte	0x65, 0x70, 0x5f, 0x73, 0x72, 0x63, 0x2f, 0x69, 0x6e, 0x63, 0x6c, 0x75, 0x64, 0x65, 0x2f, 0x63
        /*0032*/ 	.byte	0x75, 0x74, 0x6c, 0x61, 0x73, 0x73, 0x2f, 0x67, 0x65, 0x6d, 0x6d, 0x2f, 0x63, 0x6f, 0x6c, 0x6c
        /*0042*/ 	.byte	0x65, 0x63, 0x74, 0x69, 0x76, 0x65, 0x2f, 0x73, 0x6d, 0x39, 0x30, 0x5f, 0x6d, 0x6d, 0x61, 0x5f
        /*0052*/ 	.byte	0x74, 0x6d, 0x61, 0x5f, 0x67, 0x6d, 0x6d, 0x61, 0x5f, 0x73, 0x73, 0x5f, 0x77, 0x61, 0x72, 0x70
        /*0062*/ 	.byte	0x73, 0x70, 0x65, 0x63, 0x69, 0x61, 0x6c, 0x69, 0x7a, 0x65, 0x64, 0x2e, 0x68, 0x70, 0x70, 0x00
	.type		__unnamed_1,@object
	.size		__unnamed_1,(.L_0 - __unnamed_1)
__unnamed_1:
        /*0072*/ 	.byte	0x76, 0x6f, 0x69, 0x64, 0x20, 0x63, 0x75, 0x74, 0x6c, 0x61, 0x73, 0x73, 0x3a, 0x3a, 0x67, 0x65
        /* <DEDUP_REMOVED lines=178> */
        /*0ba2*/ 	.byte	0x00
.L_0:


//--------------------- .nv.shared._ZN7cutlass13device_kernelINS_4gemm6kernel13GemmUniversalIN4cute5tupleIJiiiiEEENS1_10collective13CollectiveMmaINS1_34MainloopSm90TmaGmmaWarpSpecializedILi4ENS5_IJNS4_1CILi2EEESB_NSA_ILi1EEEEEENS1_35KernelTmaWarpSpecializedCooperativeEEENS5_IJNSA_ILi256EEENSA_ILi64EEESH_EEENS_10tfloat32_tENS5_IJlSC_lEEESJ_SK_NS4_8TiledMMAINS4_8MMA_AtomIJNS4_4SM904GMMA29MMA_64x64x8_F32TF32TF32_SS_TNILNSO_7ScaleInE1ELSQ_1EEEEEENS4_6LayoutINS5_IJSB_SC_SC_EEENS5_IJSC_NSA_ILi0EEESV_EEEEENS5_IJNS4_10UnderscoreESY_SY_EEEEENS4_23SM90_TMA_LOAD_MULTICASTENS4_14ComposedLayoutINS4_7SwizzleILi3ELi4ELi3EEENS4_18smem_ptr_flag_bitsILi32EEENST_INS5_IJNSA_ILi8EEENSA_ILi32EEEEEENS5_IJS18_SC_EEEEEEEvNS4_8identityES11_S1C_vS1D_EENS_8epilogue10collective6detail29Sm90TmaWarpSpecializedAdapterINS1G_15DefaultEpilogueISJ_SK_SK_NS1F_6thread17LinearCombinationISJ_Li1EffLNS1K_9ScaleType4KindE0ELNS_15FloatRoundStyleE2ESJ_EENS1_15EpilogueDefaultEEEEEvvEEEEvNT_6ParamsE --------------------------
	.section	.nv.shared._ZN7cutlass13device_kernelINS_4gemm6kernel13GemmUniversalIN4cute5tupleIJiiiiEEENS1_10collective13CollectiveMmaINS1_34MainloopSm90TmaGmmaWarpSpecializedILi4ENS5_IJNS4_1CILi2EEESB_NSA_ILi1EEEEEENS1_35KernelTmaWarpSpecializedCooperativeEEENS5_IJNSA_ILi256EEENSA_ILi64EEESH_EEENS_10tfloat32_tENS5_IJlSC_lEEESJ_SK_NS4_8TiledMMAINS4_8MMA_AtomIJNS4_4SM904GMMA29MMA_64x64x8_F32TF32TF32_SS_TNILNSO_7ScaleInE1ELSQ_1EEEEEENS4_6LayoutINS5_IJSB_SC_SC_EEENS5_IJSC_NSA_ILi0EEESV_EEEEENS5_IJNS4_10UnderscoreESY_SY_EEEEENS4_23SM90_TMA_LOAD_MULTICASTENS4_14ComposedLayoutINS4_7SwizzleILi3ELi4ELi3EEENS4_18smem_ptr_flag_bitsILi32EEENST_INS5_IJNSA_ILi8EEENSA_ILi32EEEEEENS5_IJS18_SC_EEEEEEEvNS4_8identityES11_S1C_vS1D_EENS_8epilogue10collective6detail29Sm90TmaWarpSpecializedAdapterINS1G_15DefaultEpilogueISJ_SK_SK_NS1F_6thread17LinearCombinationISJ_Li1EffLNS1K_9ScaleType4KindE0ELNS_15FloatRoundStyleE2ESJ_EENS1_15EpilogueDefaultEEEEEvvEEEEvNT_6ParamsE,"aw",@nobits
	.sectionflags	@""
	.align	16
	.zero		1024


//--------------------- .nv.shared.reserved.0     --------------------------
	.section	.nv.shared.reserved.0,"aw",@nobits
	.weak		__nv_reservedSMEM_offset_0_alias
	.size		__nv_reservedSMEM_offset_0_alias, 0, 0
	.other		__nv_reservedSMEM_offset_0_alias,@"STO_CUDA_RESERVED_SHARED STV_DEFAULT"
__nv_reservedSMEM_offset_0_alias:
	.zero		0


//--------------------- .nv.global                --------------------------
	.section	.nv.global,"aw",@nobits
.nv.global:
	.type		_ZN39_INTERNAL_3516f671_4_k_cu_5a7de40b_68734cute1_E,@object
	.size		_ZN39_INTERNAL_3516f671_4_k_cu_5a7de40b_68734cute1_E,(_ZN39_INTERNAL_3516f671_4_k_cu_5a7de40b_68734cuda3std3__45__cpo6cbeginE - _ZN39_INTERNAL_3516f671_4_k_cu_5a7de40b_68734cute1_E)
_ZN39_INTERNAL_3516f671_4_k_cu_5a7de40b_68734cute1_E:
	.zero		1
	.type		_ZN39_INTERNAL_3516f671_4_k_cu_5a7de40b_68734cuda3std3__45__cpo6cbeginE,@object
	.size		_ZN39_INTERNAL_3516f671_4_k_cu_5a7de40b_68734cuda3std3__45__cpo6cbeginE,(_ZN39_INTERNAL_3516f671_4_k_cu_5a7de40b_68734cuda3std3__48in_placeE - _ZN39_INTERNAL_3516f671_4_k_cu_5a7de40b_68734cuda3std3__45__cpo6cbeginE)
_ZN39_INTERNAL_3516f671_4_k_cu_5a7de40b_68734cuda3std3__45__cpo6cbeginE:
	.zero		1
	.type		_ZN39_INTERNAL_3516f671_4_k_cu_5a7de40b_68734cuda3std3__48in_placeE,@object
	.size		_ZN39_INTERNAL_3516f671_4_k_cu_5a7de40b_68734cuda3std3__48in_placeE,(_ZN39_INTERNAL_3516f671_4_k_cu_5a7de40b_68734cuda3std6ranges3__45__cpo9iter_moveE - _ZN39_INTERNAL_3516f671_4_k_cu_5a7de40b_68734cuda3std3__48in_placeE)
_ZN39_INTERNAL_3516f671_4_k_cu_5a7de40b_68734cuda3std3__48in_placeE:
	.zero		1
	.type		_ZN39_INTERNAL_3516f671_4_k_cu_5a7de40b_68734cuda3std6ranges3__45__cpo9iter_moveE,@object
	.size		_ZN39_INTERNAL_3516f671_4_k_cu_5a7de40b_68734cuda3std6ranges3__45__cpo9iter_moveE,(_ZN39_INTERNAL_3516f671_4_k_cu_5a7de40b_68734cuda3std3__45__cpo5beginE - _ZN39_INTERNAL_3516f671_4_k_cu_5a7de40b_68734cuda3std6ranges3__45__cpo9iter_moveE)
_ZN39_INTERNAL_3516f671_4_k_cu_5a7de40b_68734cuda3std6ranges3__45__cpo9iter_moveE:
	.zero		1
	.type		_ZN39_INTERNAL_3516f671_4_k_cu_5a7de40b_68734cuda3std3__45__cpo5beginE,@object
	.size		_ZN39_INTERNAL_3516f671_4_k_cu_5a7de40b_68734cuda3std3__45__cpo5beginE,(_ZN39_INTERNAL_3516f671_4_k_cu_5a7de40b_68734cuda3std3__441_GLOBAL__N__3516f671_4_k_cu_5a7de40b_68736ignoreE - _ZN39_INTERNAL_3516f671_4_k_cu_5a7de40b_68734cuda3std3__45__cpo5beginE)
_ZN39_INTERNAL_3516f671_4_k_cu_5a7de40b_68734cuda3std3__45__cpo5beginE:
	.zero		1
	.type		_ZN39_INTERNAL_3516f671_4_k_cu_5a7de40b_68734cuda3std3__441_GLOBAL__N__3516f671_4_k_cu_5a7de40b_68736ignoreE,@object
	.size		_ZN39_INTERNAL_3516f671_4_k_cu_5a7de40b_68734cuda3std3__441_GLOBAL__N__3516f671_4_k_cu_5a7de40b_68736ignoreE,(_ZN39_INTERNAL_3516f671_4_k_cu_5a7de40b_68734cute7productE - _ZN39_INTERNAL_3516f671_4_k_cu_5a7de40b_68734cuda3std3__441_GLOBAL__N__3516f671_4_k_cu_5a7de40b_68736ignoreE)
_ZN39_INTERNAL_3516f671_4_k_cu_5a7de40b_68734cuda3std3__441_GLOBAL__N__3516f671_4_k_cu_5a7de40b_68736ignoreE:
	.zero		1
	.type		_ZN39_INTERNAL_3516f671_4_k_cu_5a7de40b_68734cute7productE,@object
	.size		_ZN39_INTERNAL_3516f671_4_k_cu_5a7de40b_68734cute7productE,(_ZN39_INTERNAL_3516f671_4_k_cu_5a7de40b_68734cuda3std3__45__cpo3endE - _ZN39_INTERNAL_3516f671_4_k_cu_5a7de40b_68734cute7productE)
_ZN39_INTERNAL_3516f671_4_k_cu_5a7de40b_68734cute7productE:
	.zero		1
	.type		_ZN39_INTERNAL_3516f671_4_k_cu_5a7de40b_68734cuda3std3__45__cpo3endE,@object
	.size		_ZN39_INTERNAL_3516f671_4_k_cu_5a7de40b_68734cuda3std3__45__cpo3endE,(_ZN39_INTERNAL_3516f671_4_k_cu_5a7de40b_68734cuda3std3__419piecewise_constructE - _ZN39_INTERNAL_3516f671_4_k_cu_5a7de40b_68734cuda3std3__45__cpo3endE)
_ZN39_INTERNAL_3516f671_4_k_cu_5a7de40b_68734cuda3std3__45__cpo3endE:
	.zero		1
	.type		_ZN39_INTERNAL_3516f671_4_k_cu_5a7de40b_68734cuda3std3__419piecewise_constructE,@object
	.size		_ZN39_INTERNAL_3516f671_4_k_cu_5a7de40b_68734cuda3std3__419piecewise_constructE,(_ZN39_INTERNAL_3516f671_4_k_cu_5a7de40b_68734cuda3std3__45__cpo4cendE - _ZN39_INTERNAL_3516f671_4_k_cu_5a7de40b_68734cuda3std3__419piecewise_constructE)
_ZN39_INTERNAL_3516f671_4_k_cu_5a7de40b_68734cuda3std3__419piecewise_constructE:
	.zero		1
	.type		_ZN39_INTERNAL_3516f671_4_k_cu_5a7de40b_68734cuda3std3__45__cpo4cendE,@object
	.size		_ZN39_INTERNAL_3516f671_4_k_cu_5a7de40b_68734cuda3std3__45__cpo4cendE,(_ZN39_INTERNAL_3516f671_4_k_cu_5a7de40b_68734cuda3std6ranges3__45__cpo4swapE - _ZN39_INTERNAL_3516f671_4_k_cu_5a7de40b_68734cuda3std3__45__cpo4cendE)
_ZN39_INTERNAL_3516f671_4_k_cu_5a7de40b_68734cuda3std3__45__cpo4cendE:
	.zero		1
	.type		_ZN39_INTERNAL_3516f671_4_k_cu_5a7de40b_68734cuda3std6ranges3__45__cpo4swapE,@object
	.size		_ZN39_INTERNAL_3516f671_4_k_cu_5a7de40b_68734cuda3std6ranges3__45__cpo4swapE,(.L_8 - _ZN39_INTERNAL_3516f671_4_k_cu_5a7de40b_68734cuda3std6ranges3__45__cpo4swapE)
_ZN39_INTERNAL_3516f671_4_k_cu_5a7de40b_68734cuda3std6ranges3__45__cpo4swapE:
	.zero		1
.L_8:


//--------------------- .nv.constant0._ZN7cutlass13device_kernelINS_4gemm6kernel13GemmUniversalIN4cute5tupleIJiiiiEEENS1_10collective13CollectiveMmaINS1_34MainloopSm90TmaGmmaWarpSpecializedILi4ENS5_IJNS4_1CILi2EEESB_NSA_ILi1EEEEEENS1_35KernelTmaWarpSpecializedCooperativeEEENS5_IJNSA_ILi256EEENSA_ILi64EEESH_EEENS_10tfloat32_tENS5_IJlSC_lEEESJ_SK_NS4_8TiledMMAINS4_8MMA_AtomIJNS4_4SM904GMMA29MMA_64x64x8_F32TF32TF32_SS_TNILNSO_7ScaleInE1ELSQ_1EEEEEENS4_6LayoutINS5_IJSB_SC_SC_EEENS5_IJSC_NSA_ILi0EEESV_EEEEENS5_IJNS4_10UnderscoreESY_SY_EEEEENS4_23SM90_TMA_LOAD_MULTICASTENS4_14ComposedLayoutINS4_7SwizzleILi3ELi4ELi3EEENS4_18smem_ptr_flag_bitsILi32EEENST_INS5_IJNSA_ILi8EEENSA_ILi32EEEEEENS5_IJS18_SC_EEEEEEEvNS4_8identityES11_S1C_vS1D_EENS_8epilogue10collective6detail29Sm90TmaWarpSpecializedAdapterINS1G_15DefaultEpilogueISJ_SK_SK_NS1F_6thread17LinearCombinationISJ_Li1EffLNS1K_9ScaleType4KindE0ELNS_15FloatRoundStyleE2ESJ_EENS1_15EpilogueDefaultEEEEEvvEEEEvNT_6ParamsE --------------------------
	.section	.nv.constant0._ZN7cutlass13device_kernelINS_4gemm6kernel13GemmUniversalIN4cute5tupleIJiiiiEEENS1_10collective13CollectiveMmaINS1_34MainloopSm90TmaGmmaWarpSpecializedILi4ENS5_IJNS4_1CILi2EEESB_NSA_ILi1EEEEEENS1_35KernelTmaWarpSpecializedCooperativeEEENS5_IJNSA_ILi256EEENSA_ILi64EEESH_EEENS_10tfloat32_tENS5_IJlSC_lEEESJ_SK_NS4_8TiledMMAINS4_8MMA_AtomIJNS4_4SM904GMMA29MMA_64x64x8_F32TF32TF32_SS_TNILNSO_7ScaleInE1ELSQ_1EEEEEENS4_6LayoutINS5_IJSB_SC_SC_EEENS5_IJSC_NSA_ILi0EEESV_EEEEENS5_IJNS4_10UnderscoreESY_SY_EEEEENS4_23SM90_TMA_LOAD_MULTICASTENS4_14ComposedLayoutINS4_7SwizzleILi3ELi4ELi3EEENS4_18smem_ptr_flag_bitsILi32EEENST_INS5_IJNSA_ILi8EEENSA_ILi32EEEEEENS5_IJS18_SC_EEEEEEEvNS4_8identityES11_S1C_vS1D_EENS_8epilogue10collective6detail29Sm90TmaWarpSpecializedAdapterINS1G_15DefaultEpilogueISJ_SK_SK_NS1F_6thread17LinearCombinationISJ_Li1EffLNS1K_9ScaleType4KindE0ELNS_15FloatRoundStyleE2ESJ_EENS1_15EpilogueDefaultEEEEEvvEEEEvNT_6ParamsE,"a",@progbits
	.sectionflags	@""
	.align	4
.nv.constant0._ZN7cutlass13device_kernelINS_4gemm6kernel13GemmUniversalIN4cute5tupleIJiiiiEEENS1_10collective13CollectiveMmaINS1_34MainloopSm90TmaGmmaWarpSpecializedILi4ENS5_IJNS4_1CILi2EEESB_NSA_ILi1EEEEEENS1_35KernelTmaWarpSpecializedCooperativeEEENS5_IJNSA_ILi256EEENSA_ILi64EEESH_EEENS_10tfloat32_tENS5_IJlSC_lEEESJ_SK_NS4_8TiledMMAINS4_8MMA_AtomIJNS4_4SM904GMMA29MMA_64x64x8_F32TF32TF32_SS_TNILNSO_7ScaleInE1ELSQ_1EEEEEENS4_6LayoutINS5_IJSB_SC_SC_EEENS5_IJSC_NSA_ILi0EEESV_EEEEENS5_IJNS4_10UnderscoreESY_SY_EEEEENS4_23SM90_TMA_LOAD_MULTICASTENS4_14ComposedLayoutINS4_7SwizzleILi3ELi4ELi3EEENS4_18smem_ptr_flag_bitsILi32EEENST_INS5_IJNSA_ILi8EEENSA_ILi32EEEEEENS5_IJS18_SC_EEEEEEEvNS4_8identityES11_S1C_vS1D_EENS_8epilogue10collective6detail29Sm90TmaWarpSpecializedAdapterINS1G_15DefaultEpilogueISJ_SK_SK_NS1F_6thread17LinearCombinationISJ_Li1EffLNS1K_9ScaleType4KindE0ELNS_15FloatRoundStyleE2ESJ_EENS1_15EpilogueDefaultEEEEEvvEEEEvNT_6ParamsE:
	.zero		1664


//--------------------- SYMBOLS --------------------------

	.type		.nv.reservedSmem.offset0,@object
	.size		.nv.reservedSmem.offset0,0x4
	.type		__assertfail,@function
